//
// Generated by NVIDIA NVVM Compiler
//
// Compiler Build ID: CL-36424714
// Cuda compilation tools, release 13.0, V13.0.88
// Based on NVVM 20.0.0
//

.version 9.0
.target sm_100
.address_size 64

	// .globl	initDbIndexKernel

.visible .entry initDbIndexKernel(
	.param .u32 initDbIndexKernel_param_0,
	.param .u32 initDbIndexKernel_param_1,
	.param .u64 .ptr .align 1 initDbIndexKernel_param_2,
	.param .u64 .ptr .align 1 initDbIndexKernel_param_3,
	.param .u64 .ptr .align 1 initDbIndexKernel_param_4,
	.param .u64 .ptr .align 1 initDbIndexKernel_param_5,
	.param .u64 initDbIndexKernel_param_6
)
{
	.reg .pred 	%p<21>;
	.reg .b32 	%r<142>;
	.reg .b64 	%rd<74>;

	ld.param.u32 	%r135, [initDbIndexKernel_param_0];
	ld.param.u32 	%r35, [initDbIndexKernel_param_1];
	ld.param.u64 	%rd15, [initDbIndexKernel_param_2];
	ld.param.u64 	%rd16, [initDbIndexKernel_param_3];
	ld.param.u64 	%rd17, [initDbIndexKernel_param_4];
	ld.param.u64 	%rd18, [initDbIndexKernel_param_5];
	ld.param.u64 	%rd19, [initDbIndexKernel_param_6];
	cvta.to.global.u64 	%rd1, %rd16;
	cvta.to.global.u64 	%rd2, %rd18;
	cvta.to.global.u64 	%rd3, %rd17;
	mov.u32 	%r36, %ctaid.x;
	mov.u32 	%r37, %ntid.x;
	mov.u32 	%r38, %tid.x;
	mad.lo.s32 	%r39, %r36, %r37, %r38;
	cvt.u64.u32 	%rd71, %r39;
	setp.le.s64 	%p1, %rd19, %rd71;
	@%p1 bra 	$L__BB0_31;
	cvt.s64.s32 	%rd20, %r35;
	mul.lo.s64 	%rd5, %rd20, %rd71;
	setp.lt.s32 	%p2, %r35, 1;
	@%p2 bra 	$L__BB0_14;
	and.b32  	%r1, %r35, 15;
	setp.lt.u32 	%p3, %r35, 16;
	mov.b32 	%r130, 0;
	@%p3 bra 	$L__BB0_5;
	and.b32  	%r130, %r35, 2147483632;
	mov.b32 	%r141, 0;
$L__BB0_4:
	.pragma "nounroll";
	cvt.u64.u32 	%rd21, %r141;
	mul.wide.u32 	%rd22, %r141, 4;
	add.s64 	%rd23, %rd1, %rd22;
	ld.global.u32 	%r42, [%rd23];
	add.s64 	%rd24, %rd5, %rd21;
	shl.b64 	%rd25, %rd24, 2;
	add.s64 	%rd26, %rd2, %rd25;
	st.global.u32 	[%rd26], %r42;
	ld.global.u32 	%r43, [%rd23+4];
	st.global.u32 	[%rd26+4], %r43;
	ld.global.u32 	%r44, [%rd23+8];
	st.global.u32 	[%rd26+8], %r44;
	ld.global.u32 	%r45, [%rd23+12];
	st.global.u32 	[%rd26+12], %r45;
	ld.global.u32 	%r46, [%rd23+16];
	st.global.u32 	[%rd26+16], %r46;
	ld.global.u32 	%r47, [%rd23+20];
	st.global.u32 	[%rd26+20], %r47;
	ld.global.u32 	%r48, [%rd23+24];
	st.global.u32 	[%rd26+24], %r48;
	ld.global.u32 	%r49, [%rd23+28];
	st.global.u32 	[%rd26+28], %r49;
	ld.global.u32 	%r50, [%rd23+32];
	st.global.u32 	[%rd26+32], %r50;
	ld.global.u32 	%r51, [%rd23+36];
	st.global.u32 	[%rd26+36], %r51;
	ld.global.u32 	%r52, [%rd23+40];
	st.global.u32 	[%rd26+40], %r52;
	ld.global.u32 	%r53, [%rd23+44];
	st.global.u32 	[%rd26+44], %r53;
	ld.global.u32 	%r54, [%rd23+48];
	st.global.u32 	[%rd26+48], %r54;
	ld.global.u32 	%r55, [%rd23+52];
	st.global.u32 	[%rd26+52], %r55;
	ld.global.u32 	%r56, [%rd23+56];
	st.global.u32 	[%rd26+56], %r56;
	ld.global.u32 	%r57, [%rd23+60];
	st.global.u32 	[%rd26+60], %r57;
	add.s32 	%r141, %r141, 16;
	setp.eq.s32 	%p4, %r141, %r130;
	@%p4 bra 	$L__BB0_5;
	bra.uni 	$L__BB0_4;
$L__BB0_5:
	setp.eq.s32 	%p5, %r1, 0;
	@%p5 bra 	$L__BB0_14;
	and.b32  	%r4, %r35, 7;
	setp.lt.u32 	%p6, %r1, 8;
	@%p6 bra 	$L__BB0_8;
	cvt.u64.u32 	%rd27, %r130;
	mul.wide.u32 	%rd28, %r130, 4;
	add.s64 	%rd29, %rd1, %rd28;
	ld.global.u32 	%r58, [%rd29];
	add.s64 	%rd30, %rd5, %rd27;
	shl.b64 	%rd31, %rd30, 2;
	add.s64 	%rd32, %rd2, %rd31;
	st.global.u32 	[%rd32], %r58;
	ld.global.u32 	%r59, [%rd29+4];
	st.global.u32 	[%rd32+4], %r59;
	ld.global.u32 	%r60, [%rd29+8];
	st.global.u32 	[%rd32+8], %r60;
	ld.global.u32 	%r61, [%rd29+12];
	st.global.u32 	[%rd32+12], %r61;
	ld.global.u32 	%r62, [%rd29+16];
	st.global.u32 	[%rd32+16], %r62;
	ld.global.u32 	%r63, [%rd29+20];
	st.global.u32 	[%rd32+20], %r63;
	ld.global.u32 	%r64, [%rd29+24];
	st.global.u32 	[%rd32+24], %r64;
	ld.global.u32 	%r65, [%rd29+28];
	st.global.u32 	[%rd32+28], %r65;
	add.s32 	%r130, %r130, 8;
$L__BB0_8:
	setp.eq.s32 	%p7, %r4, 0;
	@%p7 bra 	$L__BB0_14;
	and.b32  	%r7, %r35, 3;
	setp.lt.u32 	%p8, %r4, 4;
	@%p8 bra 	$L__BB0_11;
	cvt.u64.u32 	%rd33, %r130;
	mul.wide.u32 	%rd34, %r130, 4;
	add.s64 	%rd35, %rd1, %rd34;
	ld.global.u32 	%r66, [%rd35];
	add.s64 	%rd36, %rd5, %rd33;
	shl.b64 	%rd37, %rd36, 2;
	add.s64 	%rd38, %rd2, %rd37;
	st.global.u32 	[%rd38], %r66;
	ld.global.u32 	%r67, [%rd35+4];
	st.global.u32 	[%rd38+4], %r67;
	ld.global.u32 	%r68, [%rd35+8];
	st.global.u32 	[%rd38+8], %r68;
	ld.global.u32 	%r69, [%rd35+12];
	st.global.u32 	[%rd38+12], %r69;
	add.s32 	%r130, %r130, 4;
$L__BB0_11:
	setp.eq.s32 	%p9, %r7, 0;
	@%p9 bra 	$L__BB0_14;
	mov.b32 	%r134, 0;
$L__BB0_13:
	.pragma "nounroll";
	cvt.u64.u32 	%rd39, %r130;
	mul.wide.u32 	%rd40, %r130, 4;
	add.s64 	%rd41, %rd1, %rd40;
	ld.global.u32 	%r71, [%rd41];
	add.s64 	%rd42, %rd5, %rd39;
	shl.b64 	%rd43, %rd42, 2;
	add.s64 	%rd44, %rd2, %rd43;
	st.global.u32 	[%rd44], %r71;
	add.s32 	%r130, %r130, 1;
	add.s32 	%r134, %r134, 1;
	setp.ne.s32 	%p10, %r134, %r7;
	@%p10 bra 	$L__BB0_13;
$L__BB0_14:
	min.s32 	%r72, %r135, %r35;
	setp.lt.s32 	%p11, %r72, 1;
	@%p11 bra 	$L__BB0_31;
	and.b32  	%r14, %r35, 7;
	and.b32  	%r15, %r35, 3;
	and.b32  	%r16, %r35, 2147483640;
	and.b32  	%r17, %r35, 1;
	neg.s32 	%r18, %r16;
	cvta.to.global.u64 	%rd6, %rd15;
$L__BB0_16:
	mov.u64 	%rd7, %rd71;
	mov.u32 	%r19, %r135;
	add.s32 	%r135, %r19, -1;
	mul.wide.u32 	%rd45, %r135, 4;
	add.s64 	%rd46, %rd6, %rd45;
	ld.global.s32 	%rd8, [%rd46];
	or.b64  	%rd47, %rd7, %rd8;
	and.b64  	%rd48, %rd47, -4294967296;
	setp.ne.s64 	%p12, %rd48, 0;
	@%p12 bra 	$L__BB0_18;
	cvt.u32.u64 	%r73, %rd8;
	cvt.u32.u64 	%r74, %rd7;
	div.u32 	%r75, %r74, %r73;
	cvt.u64.u32 	%rd71, %r75;
	bra.uni 	$L__BB0_19;
$L__BB0_18:
	div.s64 	%rd71, %rd7, %rd8;
$L__BB0_19:
	setp.lt.u32 	%p13, %r35, 8;
	cvt.u32.u64 	%r77, %rd8;
	cvt.u32.u64 	%r78, %rd71;
	mul.lo.s32 	%r79, %r78, %r77;
	cvt.u32.u64 	%r80, %rd7;
	sub.s32 	%r21, %r80, %r79;
	mul.lo.s32 	%r22, %r135, %r35;
	mov.b32 	%r139, 0;
	@%p13 bra 	$L__BB0_22;
	shl.b64 	%rd49, %rd5, 2;
	add.s64 	%rd50, %rd49, %rd2;
	add.s64 	%rd73, %rd50, 16;
	mov.u32 	%r136, %r22;
	mov.u32 	%r137, %r18;
$L__BB0_21:
	.pragma "nounroll";
	mul.wide.s32 	%rd51, %r136, 4;
	add.s64 	%rd52, %rd3, %rd51;
	ld.global.u32 	%r81, [%rd52];
	ld.global.u32 	%r82, [%rd73+-16];
	mad.lo.s32 	%r83, %r81, %r21, %r82;
	st.global.u32 	[%rd73+-16], %r83;
	ld.global.u32 	%r84, [%rd52+4];
	ld.global.u32 	%r85, [%rd73+-12];
	mad.lo.s32 	%r86, %r84, %r21, %r85;
	st.global.u32 	[%rd73+-12], %r86;
	ld.global.u32 	%r87, [%rd52+8];
	ld.global.u32 	%r88, [%rd73+-8];
	mad.lo.s32 	%r89, %r87, %r21, %r88;
	st.global.u32 	[%rd73+-8], %r89;
	ld.global.u32 	%r90, [%rd52+12];
	ld.global.u32 	%r91, [%rd73+-4];
	mad.lo.s32 	%r92, %r90, %r21, %r91;
	st.global.u32 	[%rd73+-4], %r92;
	ld.global.u32 	%r93, [%rd52+16];
	ld.global.u32 	%r94, [%rd73];
	mad.lo.s32 	%r95, %r93, %r21, %r94;
	st.global.u32 	[%rd73], %r95;
	ld.global.u32 	%r96, [%rd52+20];
	ld.global.u32 	%r97, [%rd73+4];
	mad.lo.s32 	%r98, %r96, %r21, %r97;
	st.global.u32 	[%rd73+4], %r98;
	ld.global.u32 	%r99, [%rd52+24];
	ld.global.u32 	%r100, [%rd73+8];
	mad.lo.s32 	%r101, %r99, %r21, %r100;
	st.global.u32 	[%rd73+8], %r101;
	ld.global.u32 	%r102, [%rd52+28];
	ld.global.u32 	%r103, [%rd73+12];
	mad.lo.s32 	%r104, %r102, %r21, %r103;
	st.global.u32 	[%rd73+12], %r104;
	add.s32 	%r137, %r137, 8;
	add.s32 	%r136, %r136, 8;
	add.s64 	%rd73, %rd73, 32;
	setp.ne.s32 	%p14, %r137, 0;
	mov.u32 	%r139, %r16;
	@%p14 bra 	$L__BB0_21;
$L__BB0_22:
	setp.eq.s32 	%p15, %r14, 0;
	@%p15 bra 	$L__BB0_30;
	add.s32 	%r105, %r14, -1;
	setp.lt.u32 	%p16, %r105, 3;
	@%p16 bra 	$L__BB0_25;
	add.s32 	%r106, %r139, %r22;
	mul.wide.s32 	%rd53, %r106, 4;
	add.s64 	%rd54, %rd3, %rd53;
	ld.global.u32 	%r107, [%rd54];
	cvt.u64.u32 	%rd55, %r139;
	add.s64 	%rd56, %rd5, %rd55;
	shl.b64 	%rd57, %rd56, 2;
	add.s64 	%rd58, %rd2, %rd57;
	ld.global.u32 	%r108, [%rd58];
	mad.lo.s32 	%r109, %r107, %r21, %r108;
	st.global.u32 	[%rd58], %r109;
	ld.global.u32 	%r110, [%rd54+4];
	ld.global.u32 	%r111, [%rd58+4];
	mad.lo.s32 	%r112, %r110, %r21, %r111;
	st.global.u32 	[%rd58+4], %r112;
	ld.global.u32 	%r113, [%rd54+8];
	ld.global.u32 	%r114, [%rd58+8];
	mad.lo.s32 	%r115, %r113, %r21, %r114;
	st.global.u32 	[%rd58+8], %r115;
	ld.global.u32 	%r116, [%rd54+12];
	ld.global.u32 	%r117, [%rd58+12];
	mad.lo.s32 	%r118, %r116, %r21, %r117;
	st.global.u32 	[%rd58+12], %r118;
	add.s32 	%r139, %r139, 4;
$L__BB0_25:
	setp.eq.s32 	%p17, %r15, 0;
	@%p17 bra 	$L__BB0_30;
	setp.eq.s32 	%p18, %r15, 1;
	@%p18 bra 	$L__BB0_28;
	add.s32 	%r119, %r139, %r22;
	mul.wide.s32 	%rd59, %r119, 4;
	add.s64 	%rd60, %rd3, %rd59;
	ld.global.u32 	%r120, [%rd60];
	cvt.u64.u32 	%rd61, %r139;
	add.s64 	%rd62, %rd5, %rd61;
	shl.b64 	%rd63, %rd62, 2;
	add.s64 	%rd64, %rd2, %rd63;
	ld.global.u32 	%r121, [%rd64];
	mad.lo.s32 	%r122, %r120, %r21, %r121;
	st.global.u32 	[%rd64], %r122;
	ld.global.u32 	%r123, [%rd60+4];
	ld.global.u32 	%r124, [%rd64+4];
	mad.lo.s32 	%r125, %r123, %r21, %r124;
	st.global.u32 	[%rd64+4], %r125;
	add.s32 	%r139, %r139, 2;
$L__BB0_28:
	setp.eq.s32 	%p19, %r17, 0;
	@%p19 bra 	$L__BB0_30;
	add.s32 	%r126, %r139, %r22;
	mul.wide.s32 	%rd65, %r126, 4;
	add.s64 	%rd66, %rd3, %rd65;
	ld.global.u32 	%r127, [%rd66];
	cvt.u64.u32 	%rd67, %r139;
	add.s64 	%rd68, %rd5, %rd67;
	shl.b64 	%rd69, %rd68, 2;
	add.s64 	%rd70, %rd2, %rd69;
	ld.global.u32 	%r128, [%rd70];
	mad.lo.s32 	%r129, %r127, %r21, %r128;
	st.global.u32 	[%rd70], %r129;
$L__BB0_30:
	setp.gt.u32 	%p20, %r19, 1;
	@%p20 bra 	$L__BB0_16;
$L__BB0_31:
	ret;

}
	// .globl	evalClauseKernel
.visible .entry evalClauseKernel(
	.param .u64 .ptr .align 1 evalClauseKernel_param_0,
	.param .u64 .ptr .align 1 evalClauseKernel_param_1,
	.param .u64 .ptr .align 1 evalClauseKernel_param_2,
	.param .u64 .ptr .align 1 evalClauseKernel_param_3,
	.param .u64 .ptr .align 1 evalClauseKernel_param_4,
	.param .u32 evalClauseKernel_param_5,
	.param .u64 evalClauseKernel_param_6
)
{
	.reg .pred 	%p<27>;
	.reg .b32 	%r<135>;
	.reg .b64 	%rd<142>;

	ld.param.u64 	%rd17, [evalClauseKernel_param_0];
	ld.param.u64 	%rd18, [evalClauseKernel_param_1];
	ld.param.u64 	%rd19, [evalClauseKernel_param_2];
	ld.param.u64 	%rd20, [evalClauseKernel_param_3];
	ld.param.u64 	%rd21, [evalClauseKernel_param_4];
	ld.param.u32 	%r24, [evalClauseKernel_param_5];
	ld.param.u64 	%rd22, [evalClauseKernel_param_6];
	cvta.to.global.u64 	%rd1, %rd21;
	cvta.to.global.u64 	%rd2, %rd18;
	cvta.to.global.u64 	%rd3, %rd19;
	cvta.to.global.u64 	%rd4, %rd20;
	mov.u32 	%r25, %ctaid.x;
	mov.u32 	%r26, %ntid.x;
	mov.u32 	%r27, %tid.x;
	mad.lo.s32 	%r28, %r25, %r26, %r27;
	cvt.u64.u32 	%rd5, %r28;
	setp.le.s64 	%p1, %rd22, %rd5;
	@%p1 bra 	$L__BB1_15;
	cvta.to.global.u64 	%rd23, %rd17;
	shl.b64 	%rd24, %rd5, 2;
	add.s64 	%rd6, %rd23, %rd24;
	ld.global.u32 	%r29, [%rd6];
	setp.ne.s32 	%p2, %r29, 1;
	@%p2 bra 	$L__BB1_15;
	cvt.s64.s32 	%rd25, %r24;
	mul.lo.s64 	%rd7, %rd25, %rd5;
	setp.lt.s32 	%p3, %r24, 1;
	mov.b32 	%r134, 0;
	@%p3 bra 	$L__BB1_14;
	and.b32  	%r1, %r24, 7;
	setp.lt.u32 	%p4, %r24, 8;
	mov.b32 	%r129, 0;
	mov.u32 	%r134, %r129;
	@%p4 bra 	$L__BB1_6;
	and.b32  	%r129, %r24, 2147483640;
	neg.s32 	%r123, %r129;
	add.s64 	%rd141, %rd4, 16;
	shl.b64 	%rd26, %rd7, 2;
	add.s64 	%rd27, %rd26, %rd3;
	add.s64 	%rd140, %rd27, 16;
	add.s64 	%rd139, %rd1, 16;
	mov.b32 	%r134, 0;
$L__BB1_5:
	.pragma "nounroll";
	ld.global.u32 	%r34, [%rd141+-16];
	ld.global.u32 	%r35, [%rd140+-16];
	mul.wide.s32 	%rd28, %r34, 8;
	add.s64 	%rd29, %rd2, %rd28;
	ld.global.u64 	%rd30, [%rd29];
	cvta.to.global.u64 	%rd31, %rd30;
	mul.wide.s32 	%rd32, %r35, 4;
	add.s64 	%rd33, %rd31, %rd32;
	ld.global.u32 	%r36, [%rd33];
	ld.global.u32 	%r37, [%rd139+-16];
	setp.eq.s32 	%p5, %r36, %r37;
	selp.u32 	%r38, 1, 0, %p5;
	max.s32 	%r39, %r134, %r38;
	ld.global.u32 	%r40, [%rd141+-12];
	ld.global.u32 	%r41, [%rd140+-12];
	mul.wide.s32 	%rd34, %r40, 8;
	add.s64 	%rd35, %rd2, %rd34;
	ld.global.u64 	%rd36, [%rd35];
	cvta.to.global.u64 	%rd37, %rd36;
	mul.wide.s32 	%rd38, %r41, 4;
	add.s64 	%rd39, %rd37, %rd38;
	ld.global.u32 	%r42, [%rd39];
	ld.global.u32 	%r43, [%rd139+-12];
	setp.eq.s32 	%p6, %r42, %r43;
	selp.u32 	%r44, 1, 0, %p6;
	max.u32 	%r45, %r39, %r44;
	ld.global.u32 	%r46, [%rd141+-8];
	ld.global.u32 	%r47, [%rd140+-8];
	mul.wide.s32 	%rd40, %r46, 8;
	add.s64 	%rd41, %rd2, %rd40;
	ld.global.u64 	%rd42, [%rd41];
	cvta.to.global.u64 	%rd43, %rd42;
	mul.wide.s32 	%rd44, %r47, 4;
	add.s64 	%rd45, %rd43, %rd44;
	ld.global.u32 	%r48, [%rd45];
	ld.global.u32 	%r49, [%rd139+-8];
	setp.eq.s32 	%p7, %r48, %r49;
	selp.u32 	%r50, 1, 0, %p7;
	max.u32 	%r51, %r45, %r50;
	ld.global.u32 	%r52, [%rd141+-4];
	ld.global.u32 	%r53, [%rd140+-4];
	mul.wide.s32 	%rd46, %r52, 8;
	add.s64 	%rd47, %rd2, %rd46;
	ld.global.u64 	%rd48, [%rd47];
	cvta.to.global.u64 	%rd49, %rd48;
	mul.wide.s32 	%rd50, %r53, 4;
	add.s64 	%rd51, %rd49, %rd50;
	ld.global.u32 	%r54, [%rd51];
	ld.global.u32 	%r55, [%rd139+-4];
	setp.eq.s32 	%p8, %r54, %r55;
	selp.u32 	%r56, 1, 0, %p8;
	max.u32 	%r57, %r51, %r56;
	ld.global.u32 	%r58, [%rd141];
	ld.global.u32 	%r59, [%rd140];
	mul.wide.s32 	%rd52, %r58, 8;
	add.s64 	%rd53, %rd2, %rd52;
	ld.global.u64 	%rd54, [%rd53];
	cvta.to.global.u64 	%rd55, %rd54;
	mul.wide.s32 	%rd56, %r59, 4;
	add.s64 	%rd57, %rd55, %rd56;
	ld.global.u32 	%r60, [%rd57];
	ld.global.u32 	%r61, [%rd139];
	setp.eq.s32 	%p9, %r60, %r61;
	selp.u32 	%r62, 1, 0, %p9;
	max.u32 	%r63, %r57, %r62;
	ld.global.u32 	%r64, [%rd141+4];
	ld.global.u32 	%r65, [%rd140+4];
	mul.wide.s32 	%rd58, %r64, 8;
	add.s64 	%rd59, %rd2, %rd58;
	ld.global.u64 	%rd60, [%rd59];
	cvta.to.global.u64 	%rd61, %rd60;
	mul.wide.s32 	%rd62, %r65, 4;
	add.s64 	%rd63, %rd61, %rd62;
	ld.global.u32 	%r66, [%rd63];
	ld.global.u32 	%r67, [%rd139+4];
	setp.eq.s32 	%p10, %r66, %r67;
	selp.u32 	%r68, 1, 0, %p10;
	max.u32 	%r69, %r63, %r68;
	ld.global.u32 	%r70, [%rd141+8];
	ld.global.u32 	%r71, [%rd140+8];
	mul.wide.s32 	%rd64, %r70, 8;
	add.s64 	%rd65, %rd2, %rd64;
	ld.global.u64 	%rd66, [%rd65];
	cvta.to.global.u64 	%rd67, %rd66;
	mul.wide.s32 	%rd68, %r71, 4;
	add.s64 	%rd69, %rd67, %rd68;
	ld.global.u32 	%r72, [%rd69];
	ld.global.u32 	%r73, [%rd139+8];
	setp.eq.s32 	%p11, %r72, %r73;
	selp.u32 	%r74, 1, 0, %p11;
	max.u32 	%r75, %r69, %r74;
	ld.global.u32 	%r76, [%rd141+12];
	ld.global.u32 	%r77, [%rd140+12];
	mul.wide.s32 	%rd70, %r76, 8;
	add.s64 	%rd71, %rd2, %rd70;
	ld.global.u64 	%rd72, [%rd71];
	cvta.to.global.u64 	%rd73, %rd72;
	mul.wide.s32 	%rd74, %r77, 4;
	add.s64 	%rd75, %rd73, %rd74;
	ld.global.u32 	%r78, [%rd75];
	ld.global.u32 	%r79, [%rd139+12];
	setp.eq.s32 	%p12, %r78, %r79;
	selp.u32 	%r80, 1, 0, %p12;
	max.u32 	%r134, %r75, %r80;
	add.s32 	%r123, %r123, 8;
	add.s64 	%rd141, %rd141, 32;
	add.s64 	%rd140, %rd140, 32;
	add.s64 	%rd139, %rd139, 32;
	setp.ne.s32 	%p13, %r123, 0;
	@%p13 bra 	$L__BB1_5;
$L__BB1_6:
	setp.eq.s32 	%p14, %r1, 0;
	@%p14 bra 	$L__BB1_14;
	and.b32  	%r11, %r24, 3;
	setp.lt.u32 	%p15, %r1, 4;
	@%p15 bra 	$L__BB1_9;
	cvt.u64.u32 	%rd76, %r129;
	mul.wide.u32 	%rd77, %r129, 4;
	add.s64 	%rd78, %rd4, %rd77;
	ld.global.u32 	%r82, [%rd78];
	add.s64 	%rd79, %rd7, %rd76;
	shl.b64 	%rd80, %rd79, 2;
	add.s64 	%rd81, %rd3, %rd80;
	ld.global.u32 	%r83, [%rd81];
	mul.wide.s32 	%rd82, %r82, 8;
	add.s64 	%rd83, %rd2, %rd82;
	ld.global.u64 	%rd84, [%rd83];
	cvta.to.global.u64 	%rd85, %rd84;
	mul.wide.s32 	%rd86, %r83, 4;
	add.s64 	%rd87, %rd85, %rd86;
	ld.global.u32 	%r84, [%rd87];
	add.s64 	%rd88, %rd1, %rd77;
	ld.global.u32 	%r85, [%rd88];
	setp.eq.s32 	%p16, %r84, %r85;
	selp.u32 	%r86, 1, 0, %p16;
	max.u32 	%r87, %r134, %r86;
	ld.global.u32 	%r88, [%rd78+4];
	ld.global.u32 	%r89, [%rd81+4];
	mul.wide.s32 	%rd89, %r88, 8;
	add.s64 	%rd90, %rd2, %rd89;
	ld.global.u64 	%rd91, [%rd90];
	cvta.to.global.u64 	%rd92, %rd91;
	mul.wide.s32 	%rd93, %r89, 4;
	add.s64 	%rd94, %rd92, %rd93;
	ld.global.u32 	%r90, [%rd94];
	ld.global.u32 	%r91, [%rd88+4];
	setp.eq.s32 	%p17, %r90, %r91;
	selp.u32 	%r92, 1, 0, %p17;
	max.u32 	%r93, %r87, %r92;
	ld.global.u32 	%r94, [%rd78+8];
	ld.global.u32 	%r95, [%rd81+8];
	mul.wide.s32 	%rd95, %r94, 8;
	add.s64 	%rd96, %rd2, %rd95;
	ld.global.u64 	%rd97, [%rd96];
	cvta.to.global.u64 	%rd98, %rd97;
	mul.wide.s32 	%rd99, %r95, 4;
	add.s64 	%rd100, %rd98, %rd99;
	ld.global.u32 	%r96, [%rd100];
	ld.global.u32 	%r97, [%rd88+8];
	setp.eq.s32 	%p18, %r96, %r97;
	selp.u32 	%r98, 1, 0, %p18;
	max.u32 	%r99, %r93, %r98;
	ld.global.u32 	%r100, [%rd78+12];
	ld.global.u32 	%r101, [%rd81+12];
	mul.wide.s32 	%rd101, %r100, 8;
	add.s64 	%rd102, %rd2, %rd101;
	ld.global.u64 	%rd103, [%rd102];
	cvta.to.global.u64 	%rd104, %rd103;
	mul.wide.s32 	%rd105, %r101, 4;
	add.s64 	%rd106, %rd104, %rd105;
	ld.global.u32 	%r102, [%rd106];
	ld.global.u32 	%r103, [%rd88+12];
	setp.eq.s32 	%p19, %r102, %r103;
	selp.u32 	%r104, 1, 0, %p19;
	max.u32 	%r134, %r99, %r104;
	add.s32 	%r129, %r129, 4;
$L__BB1_9:
	setp.eq.s32 	%p20, %r11, 0;
	@%p20 bra 	$L__BB1_14;
	setp.eq.s32 	%p21, %r11, 1;
	@%p21 bra 	$L__BB1_12;
	cvt.u64.u32 	%rd107, %r129;
	mul.wide.u32 	%rd108, %r129, 4;
	add.s64 	%rd109, %rd4, %rd108;
	ld.global.u32 	%r106, [%rd109];
	add.s64 	%rd110, %rd7, %rd107;
	shl.b64 	%rd111, %rd110, 2;
	add.s64 	%rd112, %rd3, %rd111;
	ld.global.u32 	%r107, [%rd112];
	mul.wide.s32 	%rd113, %r106, 8;
	add.s64 	%rd114, %rd2, %rd113;
	ld.global.u64 	%rd115, [%rd114];
	cvta.to.global.u64 	%rd116, %rd115;
	mul.wide.s32 	%rd117, %r107, 4;
	add.s64 	%rd118, %rd116, %rd117;
	ld.global.u32 	%r108, [%rd118];
	add.s64 	%rd119, %rd1, %rd108;
	ld.global.u32 	%r109, [%rd119];
	setp.eq.s32 	%p22, %r108, %r109;
	selp.u32 	%r110, 1, 0, %p22;
	max.u32 	%r111, %r134, %r110;
	ld.global.u32 	%r112, [%rd109+4];
	ld.global.u32 	%r113, [%rd112+4];
	mul.wide.s32 	%rd120, %r112, 8;
	add.s64 	%rd121, %rd2, %rd120;
	ld.global.u64 	%rd122, [%rd121];
	cvta.to.global.u64 	%rd123, %rd122;
	mul.wide.s32 	%rd124, %r113, 4;
	add.s64 	%rd125, %rd123, %rd124;
	ld.global.u32 	%r114, [%rd125];
	ld.global.u32 	%r115, [%rd119+4];
	setp.eq.s32 	%p23, %r114, %r115;
	selp.u32 	%r116, 1, 0, %p23;
	max.u32 	%r134, %r111, %r116;
	add.s32 	%r129, %r129, 2;
$L__BB1_12:
	and.b32  	%r117, %r24, 1;
	setp.eq.b32 	%p24, %r117, 1;
	not.pred 	%p25, %p24;
	@%p25 bra 	$L__BB1_14;
	cvt.u64.u32 	%rd126, %r129;
	mul.wide.u32 	%rd127, %r129, 4;
	add.s64 	%rd128, %rd4, %rd127;
	ld.global.u32 	%r118, [%rd128];
	add.s64 	%rd129, %rd7, %rd126;
	shl.b64 	%rd130, %rd129, 2;
	add.s64 	%rd131, %rd3, %rd130;
	ld.global.u32 	%r119, [%rd131];
	mul.wide.s32 	%rd132, %r118, 8;
	add.s64 	%rd133, %rd2, %rd132;
	ld.global.u64 	%rd134, [%rd133];
	cvta.to.global.u64 	%rd135, %rd134;
	mul.wide.s32 	%rd136, %r119, 4;
	add.s64 	%rd137, %rd135, %rd136;
	ld.global.u32 	%r120, [%rd137];
	add.s64 	%rd138, %rd1, %rd127;
	ld.global.u32 	%r121, [%rd138];
	setp.eq.s32 	%p26, %r120, %r121;
	selp.u32 	%r122, 1, 0, %p26;
	max.u32 	%r134, %r134, %r122;
$L__BB1_14:
	st.global.u32 	[%rd6], %r134;
$L__BB1_15:
	ret;

}


// ===== COMPILED SASS (sm_100) =====

	.target	sm_100

	.elftype	@"ET_EXEC"


//--------------------- .note.nv.tkinfo           --------------------------
	.section	.note.nv.tkinfo,"",@"SHT_NOTE"
	.sectionflags	@"SHF_NOTE_NV_TKINFO"
	.tkinfo
        /*0018*/ 	.word	0x00000002
        /*0030*/ 	.string	""
        /*0030*/ 	.string	"ptxas"
        /*0030*/ 	.string	"Cuda compilation tools, release 13.0, V13.0.88"
        /*0030*/ 	.string	"Build cuda_13.0.r13.0/compiler.36424714_0"
        /*0030*/ 	.string	"-arch sm_100 -m 64 "



//--------------------- .note.nv.cuinfo           --------------------------
	.section	.note.nv.cuinfo,"",@"SHT_NOTE"
	.sectionflags	@"SHF_NOTE_NV_CUINFO"
        /*0018*/ 	.short	0x0002
        /*001a*/ 	.short	0x0064
        /*001c*/ 	.short	0x0082
	.zero		2


//--------------------- .nv.info                  --------------------------
	.section	.nv.info,"",@"SHT_CUDA_INFO"
	.align	4


	//----- nvinfo : EIATTR_REGCOUNT
	.align		4
        /*0000*/ 	.byte	0x04, 0x2f
        /*0002*/ 	.short	(.L_1 - .L_0)
	.align		4
.L_0:
        /*0004*/ 	.word	index@(initDbIndexKernel)
        /*0008*/ 	.word	0x0000001e


	//----- nvinfo : EIATTR_FRAME_SIZE
	.align		4
.L_1:
        /*000c*/ 	.byte	0x04, 0x11
        /*000e*/ 	.short	(.L_3 - .L_2)
	.align		4
.L_2:
        /*0010*/ 	.word	index@($__internal_0_$__cuda_sm20_div_s64)
        /*0014*/ 	.word	0x00000000


	//----- nvinfo : EIATTR_FRAME_SIZE
	.align		4
.L_3:
        /*0018*/ 	.byte	0x04, 0x11
        /*001a*/ 	.short	(.L_5 - .L_4)
	.align		4
.L_4:
        /*001c*/ 	.word	index@(initDbIndexKernel)
        /*0020*/ 	.word	0x00000000


	//----- nvinfo : EIATTR_REGCOUNT
	.align		4
.L_5:
        /*0024*/ 	.byte	0x04, 0x2f
        /*0026*/ 	.short	(.L_7 - .L_6)
	.align		4
.L_6:
        /*0028*/ 	.word	index@(evalClauseKernel)
        /*002c*/ 	.word	0x00000020


	//----- nvinfo : EIATTR_FRAME_SIZE
	.align		4
.L_7:
        /*0030*/ 	.byte	0x04, 0x11
        /*0032*/ 	.short	(.L_9 - .L_8)
	.align		4
.L_8:
        /*0034*/ 	.word	index@(evalClauseKernel)
        /*0038*/ 	.word	0x00000000


	//----- nvinfo : EIATTR_MIN_STACK_SIZE
	.align		4
.L_9:
        /*003c*/ 	.byte	0x04, 0x12
        /*003e*/ 	.short	(.L_11 - .L_10)
	.align		4
.L_10:
        /*0040*/ 	.word	index@(evalClauseKernel)
        /*0044*/ 	.word	0x00000000


	//----- nvinfo : EIATTR_MIN_STACK_SIZE
	.align		4
.L_11:
        /*0048*/ 	.byte	0x04, 0x12
        /*004a*/ 	.short	(.L_13 - .L_12)
	.align		4
.L_12:
        /*004c*/ 	.word	index@(initDbIndexKernel)
        /*0050*/ 	.word	0x00000000
.L_13:


//--------------------- .nv.compat                --------------------------
	.section	.nv.compat,"",@"SHT_CUDA_COMPAT_INFO"
	.align	4
        /*0000*/ 	.byte	0x02, 0x09, 0x00, 0x00, 0x02, 0x02, 0x01, 0x00, 0x02, 0x05, 0x05, 0x00, 0x03, 0x07, 0x01, 0x01
        /*0010*/ 	.byte	0x02, 0x03, 0x00, 0x00, 0x02, 0x06, 0x01, 0x00, 0x04, 0x0b, 0x08, 0x00, 0x09, 0x00, 0x00, 0x00
        /*0020*/ 	.byte	0x00, 0x00, 0x00, 0x00


//--------------------- .nv.info.evalClauseKernel --------------------------
	.section	.nv.info.evalClauseKernel,"",@"SHT_CUDA_INFO"
	.sectionflags	@""
	.align	4


	//----- nvinfo : EIATTR_CUDA_API_VERSION
	.align		4
        /*0000*/ 	.byte	0x04, 0x37
        /*0002*/ 	.short	(.L_15 - .L_14)
.L_14:
        /*0004*/ 	.word	0x00000082


	//----- nvinfo : EIATTR_KPARAM_INFO
	.align		4
.L_15:
        /*0008*/ 	.byte	0x04, 0x17
        /*000a*/ 	.short	(.L_17 - .L_16)
.L_16:
        /*000c*/ 	.word	0x00000000
        /*0010*/ 	.short	0x0006
        /*0012*/ 	.short	0x0030
        /*0014*/ 	.byte	0x00, 0xf0, 0x21, 0x00


	//----- nvinfo : EIATTR_KPARAM_INFO
	.align		4
.L_17:
        /*0018*/ 	.byte	0x04, 0x17
        /*001a*/ 	.short	(.L_19 - .L_18)
.L_18:
        /*001c*/ 	.word	0x00000000
        /*0020*/ 	.short	0x0005
        /*0022*/ 	.short	0x0028
        /*0024*/ 	.byte	0x00, 0xf0, 0x11, 0x00


	//----- nvinfo : EIATTR_KPARAM_INFO
	.align		4
.L_19:
        /*0028*/ 	.byte	0x04, 0x17
        /*002a*/ 	.short	(.L_21 - .L_20)
.L_20:
        /*002c*/ 	.word	0x00000000
        /*0030*/ 	.short	0x0004
        /*0032*/ 	.short	0x0020
        /*0034*/ 	.byte	0x00, 0xf5, 0x21, 0x00


	//----- nvinfo : EIATTR_KPARAM_INFO
	.align		4
.L_21:
        /*0038*/ 	.byte	0x04, 0x17
        /*003a*/ 	.short	(.L_23 - .L_22)
.L_22:
        /*003c*/ 	.word	0x00000000
        /*0040*/ 	.short	0x0003
        /*0042*/ 	.short	0x0018
        /*0044*/ 	.byte	0x00, 0xf5, 0x21, 0x00


	//----- nvinfo : EIATTR_KPARAM_INFO
	.align		4
.L_23:
        /*0048*/ 	.byte	0x04, 0x17
        /*004a*/ 	.short	(.L_25 - .L_24)
.L_24:
        /*004c*/ 	.word	0x00000000
        /*0050*/ 	.short	0x0002
        /*0052*/ 	.short	0x0010
        /*0054*/ 	.byte	0x00, 0xf5, 0x21, 0x00


	//----- nvinfo : EIATTR_KPARAM_INFO
	.align		4
.L_25:
        /*0058*/ 	.byte	0x04, 0x17
        /*005a*/ 	.short	(.L_27 - .L_26)
.L_26:
        /*005c*/ 	.word	0x00000000
        /*0060*/ 	.short	0x0001
        /*0062*/ 	.short	0x0008
        /*0064*/ 	.byte	0x00, 0xf5, 0x21, 0x00


	//----- nvinfo : EIATTR_KPARAM_INFO
	.align		4
.L_27:
        /*0068*/ 	.byte	0x04, 0x17
        /*006a*/ 	.short	(.L_29 - .L_28)
.L_28:
        /*006c*/ 	.word	0x00000000
        /*0070*/ 	.short	0x0000
        /*0072*/ 	.short	0x0000
        /*0074*/ 	.byte	0x00, 0xf5, 0x21, 0x00


	//----- nvinfo : EIATTR_SPARSE_MMA_MASK
	.align		4
.L_29:
        /*0078*/ 	.byte	0x03, 0x50
        /*007a*/ 	.short	0x0000


	//----- nvinfo : EIATTR_MAXREG_COUNT
	.align		4
        /*007c*/ 	.byte	0x03, 0x1b
        /*007e*/ 	.short	0x00ff


	//----- nvinfo : EIATTR_MERCURY_ISA_VERSION
	.align		4
        /*0080*/ 	.byte	0x03, 0x5f
        /*0082*/ 	.short	0x0101


	//----- nvinfo : EIATTR_VRC_CTA_INIT_COUNT
	.align		4
        /*0084*/ 	.byte	0x02, 0x4a
	.zero		1
	.zero		1


	//----- nvinfo : EIATTR_EXIT_INSTR_OFFSETS
	.align		4
        /*0088*/ 	.byte	0x04, 0x1c
        /*008a*/ 	.short	(.L_31 - .L_30)


	//   ....[0]....
.L_30:
        /*008c*/ 	.word	0x00000080


	//   ....[1]....
        /*0090*/ 	.word	0x000000f0


	//   ....[2]....
        /*0094*/ 	.word	0x00000f60


	//----- nvinfo : EIATTR_CBANK_PARAM_SIZE
	.align		4
.L_31:
        /*0098*/ 	.byte	0x03, 0x19
        /*009a*/ 	.short	0x0038


	//----- nvinfo : EIATTR_PARAM_CBANK
	.align		4
        /*009c*/ 	.byte	0x04, 0x0a
        /*009e*/ 	.short	(.L_33 - .L_32)
	.align		4
.L_32:
        /*00a0*/ 	.word	index@(.nv.constant0.evalClauseKernel)
        /*00a4*/ 	.short	0x0380
        /*00a6*/ 	.short	0x0038


	//----- nvinfo : EIATTR_SW_WAR
	.align		4
.L_33:
        /*00a8*/ 	.byte	0x04, 0x36
        /*00aa*/ 	.short	(.L_35 - .L_34)
.L_34:
        /*00ac*/ 	.word	0x00000008
.L_35:


//--------------------- .nv.info.initDbIndexKernel --------------------------
	.section	.nv.info.initDbIndexKernel,"",@"SHT_CUDA_INFO"
	.sectionflags	@""
	.align	4


	//----- nvinfo : EIATTR_CUDA_API_VERSION
	.align		4
        /*0000*/ 	.byte	0x04, 0x37
        /*0002*/ 	.short	(.L_37 - .L_36)
.L_36:
        /*0004*/ 	.word	0x00000082


	//----- nvinfo : EIATTR_KPARAM_INFO
	.align		4
.L_37:
        /*0008*/ 	.byte	0x04, 0x17
        /*000a*/ 	.short	(.L_39 - .L_38)
.L_38:
        /*000c*/ 	.word	0x00000000
        /*0010*/ 	.short	0x0006
        /*0012*/ 	.short	0x0028
        /*0014*/ 	.byte	0x00, 0xf0, 0x21, 0x00


	//----- nvinfo : EIATTR_KPARAM_INFO
	.align		4
.L_39:
        /*0018*/ 	.byte	0x04, 0x17
        /*001a*/ 	.short	(.L_41 - .L_40)
.L_40:
        /*001c*/ 	.word	0x00000000
        /*0020*/ 	.short	0x0005
        /*0022*/ 	.short	0x0020
        /*0024*/ 	.byte	0x00, 0xf5, 0x21, 0x00


	//----- nvinfo : EIATTR_KPARAM_INFO
	.align		4
.L_41:
        /*0028*/ 	.byte	0x04, 0x17
        /*002a*/ 	.short	(.L_43 - .L_42)
.L_42:
        /*002c*/ 	.word	0x00000000
        /*0030*/ 	.short	0x0004
        /*0032*/ 	.short	0x0018
        /*0034*/ 	.byte	0x00, 0xf5, 0x21, 0x00


	//----- nvinfo : EIATTR_KPARAM_INFO
	.align		4
.L_43:
        /*0038*/ 	.byte	0x04, 0x17
        /*003a*/ 	.short	(.L_45 - .L_44)
.L_44:
        /*003c*/ 	.word	0x00000000
        /*0040*/ 	.short	0x0003
        /*0042*/ 	.short	0x0010
        /*0044*/ 	.byte	0x00, 0xf5, 0x21, 0x00


	//----- nvinfo : EIATTR_KPARAM_INFO
	.align		4
.L_45:
        /*0048*/ 	.byte	0x04, 0x17
        /*004a*/ 	.short	(.L_47 - .L_46)
.L_46:
        /*004c*/ 	.word	0x00000000
        /*0050*/ 	.short	0x0002
        /*0052*/ 	.short	0x0008
        /*0054*/ 	.byte	0x00, 0xf5, 0x21, 0x00


	//----- nvinfo : EIATTR_KPARAM_INFO
	.align		4
.L_47:
        /*0058*/ 	.byte	0x04, 0x17
        /*005a*/ 	.short	(.L_49 - .L_48)
.L_48:
        /*005c*/ 	.word	0x00000000
        /*0060*/ 	.short	0x0001
        /*0062*/ 	.short	0x0004
        /*0064*/ 	.byte	0x00, 0xf0, 0x11, 0x00


	//----- nvinfo : EIATTR_KPARAM_INFO
	.align		4
.L_49:
        /*0068*/ 	.byte	0x04, 0x17
        /*006a*/ 	.short	(.L_51 - .L_50)
.L_50:
        /*006c*/ 	.word	0x00000000
        /*0070*/ 	.short	0x0000
        /*0072*/ 	.short	0x0000
        /*0074*/ 	.byte	0x00, 0xf0, 0x11, 0x00


	//----- nvinfo : EIATTR_SPARSE_MMA_MASK
	.align		4
.L_51:
        /*0078*/ 	.byte	0x03, 0x50
        /*007a*/ 	.short	0x0000


	//----- nvinfo : EIATTR_MAXREG_COUNT
	.align		4
        /*007c*/ 	.byte	0x03, 0x1b
        /*007e*/ 	.short	0x00ff


	//----- nvinfo : EIATTR_MERCURY_ISA_VERSION
	.align		4
        /*0080*/ 	.byte	0x03, 0x5f
        /*0082*/ 	.short	0x0101


	//----- nvinfo : EIATTR_VRC_CTA_INIT_COUNT
	.align		4
        /*0084*/ 	.byte	0x02, 0x4a
	.zero		1
	.zero		1


	//----- nvinfo : EIATTR_EXIT_INSTR_OFFSETS
	.align		4
        /*0088*/ 	.byte	0x04, 0x1c
        /*008a*/ 	.short	(.L_53 - .L_52)


	//   ....[0]....
.L_52:
        /*008c*/ 	.word	0x000000a0


	//   ....[1]....
        /*0090*/ 	.word	0x000008c0


	//   ....[2]....
        /*0094*/ 	.word	0x00001310


	//----- nvinfo : EIATTR_CRS_STACK_SIZE
	.align		4
.L_53:
        /*0098*/ 	.byte	0x04, 0x1e
        /*009a*/ 	.short	(.L_55 - .L_54)
.L_54:
        /*009c*/ 	.word	0x00000000


	//----- nvinfo : EIATTR_CBANK_PARAM_SIZE
	.align		4
.L_55:
        /*00a0*/ 	.byte	0x03, 0x19
        /*00a2*/ 	.short	0x0030


	//----- nvinfo : EIATTR_PARAM_CBANK
	.align		4
        /*00a4*/ 	.byte	0x04, 0x0a
        /*00a6*/ 	.short	(.L_57 - .L_56)
	.align		4
.L_56:
        /*00a8*/ 	.word	index@(.nv.constant0.initDbIndexKernel)
        /*00ac*/ 	.short	0x0380
        /*00ae*/ 	.short	0x0030


	//----- nvinfo : EIATTR_SW_WAR
	.align		4
.L_57:
        /*00b0*/ 	.byte	0x04, 0x36
        /*00b2*/ 	.short	(.L_59 - .L_58)
.L_58:
        /*00b4*/ 	.word	0x00000008
.L_59:


//--------------------- .nv.callgraph             --------------------------
	.section	.nv.callgraph,"",@"SHT_CUDA_CALLGRAPH"
	.align	4
	.sectionentsize	8
	.align		4
        /*0000*/ 	.word	0x00000000
	.align		4
        /*0004*/ 	.word	0xffffffff
	.align		4
        /*0008*/ 	.word	0x00000000
	.align		4
        /*000c*/ 	.word	0xfffffffe
	.align		4
        /*0010*/ 	.word	0x00000000
	.align		4
        /*0014*/ 	.word	0xfffffffd
	.align		4
        /*0018*/ 	.word	0x00000000
	.align		4
        /*001c*/ 	.word	0xfffffffc


//--------------------- .text.evalClauseKernel    --------------------------
	.section	.text.evalClauseKernel,"ax",@progbits
	.align	128
        .global         evalClauseKernel
        .type           evalClauseKernel,@function
        .size           evalClauseKernel,(.L_x_22 - evalClauseKernel)
        .other          evalClauseKernel,@"STO_CUDA_ENTRY STV_DEFAULT"
evalClauseKernel:
.text.evalClauseKernel:
[----:B------:R-:W-:Y:S01]  /*0000*/  LDC R1, c[0x0][0x37c] ;  /* 0x0000df00ff017b82 */ /* 0x000fe20000000800 */
[----:B------:R-:W0:Y:S07]  /*0010*/  S2R R3, SR_TID.X ;  /* 0x0000000000037919 */ /* 0x000e2e0000002100 */
[----:B------:R-:W0:Y:S01]  /*0020*/  S2UR UR4, SR_CTAID.X ;  /* 0x00000000000479c3 */ /* 0x000e220000002500 */
[----:B------:R-:W1:Y:S07]  /*0030*/  LDCU.64 UR6, c[0x0][0x3b0] ;  /* 0x00007600ff0677ac */ /* 0x000e6e0008000a00 */
[----:B------:R-:W0:Y:S02]  /*0040*/  LDC R10, c[0x0][0x360] ;  /* 0x0000d800ff0a7b82 */ /* 0x000e240000000800 */
[----:B0-----:R-:W-:-:S05]  /*0050*/  IMAD R10, R10, UR4, R3 ;  /* 0x000000040a0a7c24 */ /* 0x001fca000f8e0203 */
[----:B-1----:R-:W-:-:S04]  /*0060*/  ISETP.GE.U32.AND P0, PT, R10, UR6, PT ;  /* 0x000000060a007c0c */ /* 0x002fc8000bf06070 */
[----:B------:R-:W-:-:S13]  /*0070*/  ISETP.GE.AND.EX P0, PT, RZ, UR7, PT, P0 ;  /* 0x00000007ff007c0c */ /* 0x000fda000bf06300 */
[----:B------:R-:W-:Y:S05]  /*0080*/  @P0 EXIT ;  /* 0x000000000000094d */ /* 0x000fea0003800000 */
[----:B------:R-:W0:Y:S01]  /*0090*/  LDCU.64 UR4, c[0x0][0x380] ;  /* 0x00007000ff0477ac */ /* 0x000e220008000a00 */
[----:B------:R-:W1:Y:S01]  /*00a0*/  LDCU.64 UR12, c[0x0][0x358] ;  /* 0x00006b00ff0c77ac */ /* 0x000e620008000a00 */
[----:B0-----:R-:W-:-:S04]  /*00b0*/  LEA R6, P0, R10, UR4, 0x2 ;  /* 0x000000040a067c11 */ /* 0x001fc8000f8010ff */
[----:B------:R-:W-:-:S05]  /*00c0*/  LEA.HI.X R7, R10, UR5, RZ, 0x2, P0 ;  /* 0x000000050a077c11 */ /* 0x000fca00080f14ff */
[----:B-1----:R-:W2:Y:S02]  /*00d0*/  LDG.E R0, desc[UR12][R6.64] ;  /* 0x0000000c06007981 */ /* 0x002ea4000c1e1900 */
[----:B--2---:R-:W-:-:S13]  /*00e0*/  ISETP.NE.AND P0, PT, R0, 0x1, PT ;  /* 0x000000010000780c */ /* 0x004fda0003f05270 */
[----:B------:R-:W-:Y:S05]  /*00f0*/  @P0 EXIT ;  /* 0x000000000000094d */ /* 0x000fea0003800000 */
[----:B------:R-:W0:Y:S01]  /*0100*/  LDCU UR8, c[0x0][0x3a8] ;  /* 0x00007500ff0877ac */ /* 0x000e220008000800 */
[----:B------:R-:W-:Y:S01]  /*0110*/  IMAD.MOV.U32 R5, RZ, RZ, RZ ;  /* 0x000000ffff057224 */ /* 0x000fe200078e00ff */
[----:B0-----:R-:W-:Y:S02]  /*0120*/  UISETP.GE.AND UP0, UPT, UR8, 0x1, UPT ;  /* 0x000000010800788c */ /* 0x001fe4000bf06270 */
[----:B------:R-:W-:-:S06]  /*0130*/  USHF.R.S32.HI UR4, URZ, 0x1f, UR8 ;  /* 0x0000001fff047899 */ /* 0x000fcc0008011408 */
[----:B------:R-:W-:Y:S01]  /*0140*/  IMAD R3, R10, UR4, RZ ;  /* 0x000000040a037c24 */ /* 0x000fe2000f8e02ff */
[----:B------:R-:W-:Y:S06]  /*0150*/  BRA.U !UP0, `(.L_x_0) ;  /* 0x0000000d087c7547 */ /* 0x000fec000b800000 */
[----:B------:R-:W-:Y:S02]  /*0160*/  UISETP.GE.U32.AND UP1, UPT, UR8, 0x8, UPT ;  /* 0x000000080800788c */ /* 0x000fe4000bf26070 */
[----:B------:R-:W-:Y:S01]  /*0170*/  IMAD.WIDE.U32 R10, R10, UR8, RZ ;  /* 0x000000080a0a7c25 */ /* 0x000fe2000f8e00ff */
[----:B------:R-:W-:-:S03]  /*0180*/  ULOP3.LUT UR9, UR8, 0x7, URZ, 0xc0, !UPT ;  /* 0x0000000708097892 */ /* 0x000fc6000f8ec0ff */
[----:B------:R-:W-:Y:S01]  /*0190*/  IMAD.MOV.U32 R0, RZ, RZ, RZ ;  /* 0x000000ffff007224 */ /* 0x000fe200078e00ff */
[----:B------:R-:W-:Y:S01]  /*01a0*/  UISETP.NE.AND UP0, UPT, UR9, URZ, UPT ;  /* 0x000000ff0900728c */ /* 0x000fe2000bf05270 */
[----:B------:R-:W-:Y:S02]  /*01b0*/  IMAD.MOV.U32 R5, RZ, RZ, RZ ;  /* 0x000000ffff057224 */ /* 0x000fe400078e00ff */
[----:B------:R-:W-:Y:S01]  /*01c0*/  IMAD.IADD R2, R11, 0x1, R3 ;  /* 0x000000010b027824 */ /* 0x000fe200078e0203 */
[----:B------:R-:W-:Y:S07]  /*01d0*/  BRA.U !UP1, `(.L_x_1) ;  /* 0x0000000509a47547 */ /* 0x000fee000b800000 */
[----:B------:R-:W0:Y:S01]  /*01e0*/  LDCU.128 UR16, c[0x0][0x390] ;  /* 0x00007200ff1077ac */ /* 0x000e220008000c00 */
[----:B------:R-:W-:Y:S01]  /*01f0*/  IMAD.MOV.U32 R5, RZ, RZ, RZ ;  /* 0x000000ffff057224 */ /* 0x000fe200078e00ff */
[----:B------:R-:W1:Y:S01]  /*0200*/  LDCU.64 UR4, c[0x0][0x3a0] ;  /* 0x00007400ff0477ac */ /* 0x000e620008000a00 */
[----:B------:R-:W-:-:S04]  /*0210*/  ULOP3.LUT UR10, UR8, 0x7ffffff8, URZ, 0xc0, !UPT ;  /* 0x7ffffff8080a7892 */ /* 0x000fc8000f8ec0ff */
[----:B------:R-:W-:Y:S02]  /*0220*/  UIADD3 UR11, UPT, UPT, -UR10, URZ, URZ ;  /* 0x000000ff0a0b7290 */ /* 0x000fe4000fffe1ff */
[----:B------:R-:W-:Y:S01]  /*0230*/  IMAD.U32 R0, RZ, RZ, UR10 ;  /* 0x0000000aff007e24 */ /* 0x000fe2000f8e00ff */
[----:B0-----:R-:W-:Y:S01]  /*0240*/  UIADD3 UR6, UP1, UPT, UR18, 0x10, URZ ;  /* 0x0000001012067890 */ /* 0x001fe2000ff3e0ff */
[----:B------:R-:W-:Y:S01]  /*0250*/  LEA R12, P0, R10, UR16, 0x2 ;  /* 0x000000100a0c7c11 */ /* 0x000fe2000f8010ff */
[----:B-1----:R-:W-:-:S03]  /*0260*/  UIADD3 UR4, UP2, UPT, UR4, 0x10, URZ ;  /* 0x0000001004047890 */ /* 0x002fc6000ff5e0ff */
[----:B------:R-:W-:Y:S01]  /*0270*/  LEA.HI.X R13, R10, UR17, R2, 0x2, P0 ;  /* 0x000000110a0d7c11 */ /* 0x000fe200080f1402 */
[----:B------:R-:W-:Y:S01]  /*0280*/  UIADD3.X UR7, UPT, UPT, URZ, UR19, URZ, UP1, !UPT ;  /* 0x00000013ff077290 */ /* 0x000fe20008ffe4ff */
[----:B------:R-:W-:Y:S01]  /*0290*/  IADD3 R12, P0, PT, R12, 0x10, RZ ;  /* 0x000000100c0c7810 */ /* 0x000fe20007f1e0ff */
[----:B------:R-:W-:Y:S01]  /*02a0*/  UIADD3.X UR5, UPT, UPT, URZ, UR5, URZ, UP2, !UPT ;  /* 0x00000005ff057290 */ /* 0x000fe200097fe4ff */
[----:B------:R-:W-:Y:S02]  /*02b0*/  IMAD.U32 R8, RZ, RZ, UR6 ;  /* 0x00000006ff087e24 */ /* 0x000fe4000f8e00ff */
[----:B------:R-:W-:Y:S02]  /*02c0*/  IMAD.U32 R14, RZ, RZ, UR4 ;  /* 0x00000004ff0e7e24 */ /* 0x000fe4000f8e00ff */
[----:B------:R-:W-:Y:S02]  /*02d0*/  IMAD.X R13, RZ, RZ, R13, P0 ;  /* 0x000000ffff0d7224 */ /* 0x000fe400000e060d */
[----:B------:R-:W-:-:S02]  /*02e0*/  IMAD.U32 R9, RZ, RZ, UR7 ;  /* 0x00000007ff097e24 */ /* 0x000fc4000f8e00ff */
[----:B------:R-:W-:-:S07]  /*02f0*/  IMAD.U32 R15, RZ, RZ, UR5 ;  /* 0x00000005ff0f7e24 */ /* 0x000fce000f8e00ff */
.L_x_2:
[----:B------:R-:W2:Y:S01]  /*0300*/  LDG.E R21, desc[UR12][R8.64+-0x10] ;  /* 0xfffff00c08157981 */ /* 0x000ea2000c1e1900 */
[----:B------:R-:W2:Y:S03]  /*0310*/  LDC.64 R22, c[0x0][0x388] ;  /* 0x0000e200ff167b82 */ /* 0x000ea60000000a00 */
[----:B------:R-:W3:Y:S04]  /*0320*/  LDG.E R29, desc[UR12][R8.64+-0xc] ;  /* 0xfffff40c081d7981 */ /* 0x000ee8000c1e1900 */
[----:B------:R-:W4:Y:S04]  /*0330*/  LDG.E R27, desc[UR12][R12.64+-0x10] ;  /* 0xfffff00c0c1b7981 */ /* 0x000f28000c1e1900 */
[----:B------:R-:W5:Y:S04]  /*0340*/  LDG.E R4, desc[UR12][R12.64+-0xc] ;  /* 0xfffff40c0c047981 */ /* 0x000f68000c1e1900 */
[----:B------:R-:W4:Y:S01]  /*0350*/  LDG.E R17, desc[UR12][R8.64+-0x8] ;  /* 0xfffff80c08117981 */ /* 0x000f22000c1e1900 */
[----:B--2---:R-:W-:-:S05]  /*0360*/  IMAD.WIDE R20, R21, 0x8, R22 ;  /* 0x0000000815147825 */ /* 0x004fca00078e0216 */
[----:B------:R-:W2:Y:S01]  /*0370*/  LDG.E.64 R18, desc[UR12][R20.64] ;  /* 0x0000000c14127981 */ /* 0x000ea2000c1e1b00 */
[----:B---3--:R-:W-:-:S05]  /*0380*/  IMAD.WIDE R28, R29, 0x8, R22 ;  /* 0x000000081d1c7825 */ /* 0x008fca00078e0216 */
[----:B------:R-:W5:Y:S04]  /*0390*/  LDG.E.64 R24, desc[UR12][R28.64] ;  /* 0x0000000c1c187981 */ /* 0x000f68000c1e1b00 */
[----:B------:R-:W3:Y:S01]  /*03a0*/  LDG.E R21, desc[UR12][R8.64] ;  /* 0x0000000c08157981 */ /* 0x000ee2000c1e1900 */
[----:B----4-:R-:W-:-:S03]  /*03b0*/  IMAD.WIDE R16, R17, 0x8, R22 ;  /* 0x0000000811107825 */ /* 0x010fc600078e0216 */
[----:B------:R-:W4:Y:S04]  /*03c0*/  LDG.E R20, desc[UR12][R8.64+0x4] ;  /* 0x0000040c08147981 */ /* 0x000f28000c1e1900 */
[----:B------:R-:W3:Y:S04]  /*03d0*/  LDG.E R29, desc[UR12][R12.64+-0x8] ;  /* 0xfffff80c0c1d7981 */ /* 0x000ee8000c1e1900 */
[----:B------:R-:W3:Y:S04]  /*03e0*/  LDG.E.64 R16, desc[UR12][R16.64] ;  /* 0x0000000c10107981 */ /* 0x000ee8000c1e1b00 */
[----:B------:R-:W4:Y:S01]  /*03f0*/  LDG.E R28, desc[UR12][R14.64] ;  /* 0x0000000c0e1c7981 */ /* 0x000f22000c1e1900 */
[----:B--2---:R-:W-:-:S03]  /*0400*/  IMAD.WIDE R26, R27, 0x4, R18 ;  /* 0x000000041b1a7825 */ /* 0x004fc600078e0212 */
[----:B------:R-:W2:Y:S04]  /*0410*/  LDG.E R18, desc[UR12][R14.64+-0x10] ;  /* 0xfffff00c0e127981 */ /* 0x000ea8000c1e1900 */
[----:B------:R-:W2:Y:S01]  /*0420*/  LDG.E R3, desc[UR12][R26.64] ;  /* 0x0000000c1a037981 */ /* 0x000ea2000c1e1900 */
[----:B-----5:R-:W-:-:S03]  /*0430*/  IMAD.WIDE R24, R4, 0x4, R24 ;  /* 0x0000000404187825 */ /* 0x020fc600078e0218 */
[----:B------:R-:W5:Y:S04]  /*0440*/  LDG.E R19, desc[UR12][R14.64+-0xc] ;  /* 0xfffff40c0e137981 */ /* 0x000f68000c1e1900 */
[----:B------:R-:W5:Y:S04]  /*0450*/  LDG.E R4, desc[UR12][R24.64] ;  /* 0x0000000c18047981 */ /* 0x000f68000c1e1900 */
[----:B------:R-:W4:Y:S01]  /*0460*/  LDG.E R27, desc[UR12][R8.64+-0x4] ;  /* 0xfffffc0c081b7981 */ /* 0x000f22000c1e1900 */
[----:B---3--:R-:W-:-:S03]  /*0470*/  IMAD.WIDE R16, R29, 0x4, R16 ;  /* 0x000000041d107825 */ /* 0x008fc600078e0210 */
[----:B------:R-:W3:Y:S04]  /*0480*/  LDG.E R25, desc[UR12][R12.64] ;  /* 0x0000000c0c197981 */ /* 0x000ee8000c1e1900 */
[----:B------:R-:W3:Y:S04]  /*0490*/  LDG.E R29, desc[UR12][R8.64+0xc] ;  /* 0x00000c0c081d7981 */ /* 0x000ee8000c1e1900 */
[----:B------:R-:W3:Y:S01]  /*04a0*/  LDG.E R24, desc[UR12][R14.64+-0x8] ;  /* 0xfffff80c0e187981 */ /* 0x000ee2000c1e1900 */
[----:B--2---:R-:W-:-:S03]  /*04b0*/  ISETP.NE.AND P0, PT, R3, R18, PT ;  /* 0x000000120300720c */ /* 0x004fc60003f05270 */
[----:B------:R-:W2:Y:S01]  /*04c0*/  LDG.E R3, desc[UR12][R12.64+-0x4] ;  /* 0xfffffc0c0c037981 */ /* 0x000ea2000c1e1900 */
[----:B----4-:R-:W-:Y:S01]  /*04d0*/  IMAD.WIDE R26, R27, 0x8, R22 ;  /* 0x000000081b1a7825 */ /* 0x010fe200078e0216 */
[----:B-----5:R-:W-:-:S03]  /*04e0*/  ISETP.NE.AND P1, PT, R4, R19, PT ;  /* 0x000000130400720c */ /* 0x020fc60003f25270 */
[----:B------:R-:W-:Y:S02]  /*04f0*/  IMAD.WIDE R18, R21, 0x8, R22 ;  /* 0x0000000815127825 */ /* 0x000fe400078e0216 */
[----:B------:R-:W2:Y:S04]  /*0500*/  LDG.E.64 R26, desc[UR12][R26.64] ;  /* 0x0000000c1a1a7981 */ /* 0x000ea8000c1e1b00 */
[----:B------:R-:W4:Y:S04]  /*0510*/  LDG.E R21, desc[UR12][R8.64+0x8] ;  /* 0x0000080c08157981 */ /* 0x000f28000c1e1900 */
[----:B------:R-:W3:Y:S01]  /*0520*/  LDG.E.64 R18, desc[UR12][R18.64] ;  /* 0x0000000c12127981 */ /* 0x000ee2000c1e1b00 */
[----:B--2---:R-:W-:-:S03]  /*0530*/  IMAD.WIDE R26, R3, 0x4, R26 ;  /* 0x00000004031a7825 */ /* 0x004fc600078e021a */
[----:B------:R0:W2:Y:S04]  /*0540*/  LDG.E R3, desc[UR12][R16.64] ;  /* 0x0000000c10037981 */ /* 0x0000a8000c1e1900 */
[----:B------:R1:W5:Y:S01]  /*0550*/  LDG.E R4, desc[UR12][R26.64] ;  /* 0x0000000c1a047981 */ /* 0x000362000c1e1900 */
[----:B0-----:R-:W-:-:S04]  /*0560*/  IMAD.WIDE R16, R20, 0x8, R22 ;  /* 0x0000000814107825 */ /* 0x001fc800078e0216 */
[----:B----4-:R-:W-:Y:S01]  /*0570*/  IMAD.WIDE R20, R21, 0x8, R22 ;  /* 0x0000000815147825 */ /* 0x010fe200078e0216 */
[----:B------:R-:W4:Y:S03]  /*0580*/  LDG.E R27, desc[UR12][R12.64+0x4] ;  /* 0x0000040c0c1b7981 */ /* 0x000f26000c1e1900 */
[----:B---3--:R-:W-:Y:S01]  /*0590*/  IMAD.WIDE R18, R25, 0x4, R18 ;  /* 0x0000000419127825 */ /* 0x008fe200078e0212 */
[----:B------:R-:W4:Y:S03]  /*05a0*/  LDG.E.64 R16, desc[UR12][R16.64] ;  /* 0x0000000c10107981 */ /* 0x000f26000c1e1b00 */
[----:B------:R-:W-:Y:S01]  /*05b0*/  IMAD.WIDE R22, R29, 0x8, R22 ;  /* 0x000000081d167825 */ /* 0x000fe200078e0216 */
[----:B------:R-:W3:Y:S04]  /*05c0*/  LDG.E.64 R20, desc[UR12][R20.64] ;  /* 0x0000000c14147981 */ /* 0x000ee8000c1e1b00 */
[----:B------:R-:W3:Y:S04]  /*05d0*/  LDG.E R25, desc[UR12][R12.64+0x8] ;  /* 0x0000080c0c197981 */ /* 0x000ee8000c1e1900 */
[----:B------:R-:W1:Y:S04]  /*05e0*/  LDG.E.64 R22, desc[UR12][R22.64] ;  /* 0x0000000c16167981 */ /* 0x000e68000c1e1b00 */
[----:B------:R-:W1:Y:S04]  /*05f0*/  LDG.E R29, desc[UR12][R12.64+0xc] ;  /* 0x00000c0c0c1d7981 */ /* 0x000e68000c1e1900 */
[----:B------:R-:W5:Y:S04]  /*0600*/  LDG.E R18, desc[UR12][R18.64] ;  /* 0x0000000c12127981 */ /* 0x000f68000c1e1900 */
[----:B------:R-:W5:Y:S01]  /*0610*/  LDG.E R19, desc[UR12][R14.64+0xc] ;  /* 0x00000c0c0e137981 */ /* 0x000f62000c1e1900 */
[----:B----4-:R-:W-:-:S06]  /*0620*/  IMAD.WIDE R16, R27, 0x4, R16 ;  /* 0x000000041b107825 */ /* 0x010fcc00078e0210 */
[----:B------:R-:W4:Y:S01]  /*0630*/  LDG.E R16, desc[UR12][R16.64] ;  /* 0x0000000c10107981 */ /* 0x000f22000c1e1900 */
[----:B---3--:R-:W-:-:S03]  /*0640*/  IMAD.WIDE R20, R25, 0x4, R20 ;  /* 0x0000000419147825 */ /* 0x008fc600078e0214 */
[----:B------:R-:W3:Y:S04]  /*0650*/  LDG.E R25, desc[UR12][R14.64+-0x4] ;  /* 0xfffffc0c0e197981 */ /* 0x000ee8000c1e1900 */
[----:B------:R-:W4:Y:S01]  /*0660*/  LDG.E R20, desc[UR12][R20.64] ;  /* 0x0000000c14147981 */ /* 0x000f22000c1e1900 */
[----:B-1----:R-:W-:-:S03]  /*0670*/  IMAD.WIDE R26, R29, 0x4, R22 ;  /* 0x000000041d1a7825 */ /* 0x002fc600078e0216 */
[----:B------:R-:W4:Y:S04]  /*0680*/  LDG.E R29, desc[UR12][R14.64+0x4] ;  /* 0x0000040c0e1d7981 */ /* 0x000f28000c1e1900 */
[----:B------:R0:W4:Y:S04]  /*0690*/  LDG.E R23, desc[UR12][R14.64+0x8] ;  /* 0x0000080c0e177981 */ /* 0x000128000c1e1900 */
[----:B------:R-:W4:Y:S01]  /*06a0*/  LDG.E R26, desc[UR12][R26.64] ;  /* 0x0000000c1a1a7981 */ /* 0x000f22000c1e1900 */
[----:B--2---:R-:W-:Y:S02]  /*06b0*/  ISETP.NE.AND P2, PT, R3, R24, PT ;  /* 0x000000180300720c */ /* 0x004fe40003f45270 */
[----:B------:R-:W-:-:S02]  /*06c0*/  SEL R22, RZ, 0x1, P0 ;  /* 0x00000001ff167807 */ /* 0x000fc40000000000 */
[----:B------:R-:W-:Y:S02]  /*06d0*/  SEL R3, RZ, 0x1, P1 ;  /* 0x00000001ff037807 */ /* 0x000fe40000800000 */
[----:B------:R-:W-:Y:S02]  /*06e0*/  VIMNMX R22, PT, PT, R22, R5, !PT ;  /* 0x0000000516167248 */ /* 0x000fe40007fe0100 */
[----:B-----5:R-:W-:Y:S01]  /*06f0*/  ISETP.NE.AND P1, PT, R18, R28, PT ;  /* 0x0000001c1200720c */ /* 0x020fe20003f25270 */
[----:B------:R-:W-:-:S03]  /*0700*/  UIADD3 UR11, UPT, UPT, UR11, 0x8, URZ ;  /* 0x000000080b0b7890 */ /* 0x000fc6000fffe0ff */
[----:B------:R-:W-:Y:S01]  /*0710*/  SEL R5, RZ, 0x1, P1 ;  /* 0x00000001ff057807 */ /* 0x000fe20000800000 */
[----:B------:R-:W-:Y:S01]  /*0720*/  UISETP.NE.AND UP1, UPT, UR11, URZ, UPT ;  /* 0x000000ff0b00728c */ /* 0x000fe2000bf25270 */
[----:B0-----:R-:W-:-:S05]  /*0730*/  IADD3 R14, P3, PT, R14, 0x20, RZ ;  /* 0x000000200e0e7810 */ /* 0x001fca0007f7e0ff */
[----:B------:R-:W-:Y:S01]  /*0740*/  IMAD.X R15, RZ, RZ, R15, P3 ;  /* 0x000000ffff0f7224 */ /* 0x000fe200018e060f */
[----:B---3--:R-:W-:Y:S02]  /*0750*/  ISETP.NE.AND P0, PT, R4, R25, PT ;  /* 0x000000190400720c */ /* 0x008fe40003f05270 */
[----:B------:R-:W-:-:S04]  /*0760*/  SEL R4, RZ, 0x1, P2 ;  /* 0x00000001ff047807 */ /* 0x000fc80001000000 */
[----:B------:R-:W-:Y:S02]  /*0770*/  VIMNMX3.U32 R3, R22, R3, R4, !PT ;  /* 0x000000031603720f */ /* 0x000fe40007800004 */
[----:B------:R-:W-:Y:S02]  /*0780*/  SEL R4, RZ, 0x1, P0 ;  /* 0x00000001ff047807 */ /* 0x000fe40000000000 */
[----:B----4-:R-:W-:Y:S02]  /*0790*/  ISETP.NE.AND P0, PT, R16, R29, PT ;  /* 0x0000001d1000720c */ /* 0x010fe40003f05270 */
[----:B------:R-:W-:Y:S02]  /*07a0*/  ISETP.NE.AND P1, PT, R20, R23, PT ;  /* 0x000000171400720c */ /* 0x000fe40003f25270 */
[----:B------:R-:W-:Y:S02]  /*07b0*/  VIMNMX3.U32 R3, R3, R4, R5, !PT ;  /* 0x000000040303720f */ /* 0x000fe40007800005 */
[----:B------:R-:W-:-:S02]  /*07c0*/  SEL R4, RZ, 0x1, P0 ;  /* 0x00000001ff047807 */ /* 0x000fc40000000000 */
[----:B------:R-:W-:Y:S02]  /*07d0*/  SEL R5, RZ, 0x1, P1 ;  /* 0x00000001ff057807 */ /* 0x000fe40000800000 */
[----:B------:R-:W-:Y:S02]  /*07e0*/  ISETP.NE.AND P0, PT, R26, R19, PT ;  /* 0x000000131a00720c */ /* 0x000fe40003f05270 */
[----:B------:R-:W-:Y:S02]  /*07f0*/  VIMNMX3.U32 R5, R3, R4, R5, !PT ;  /* 0x000000040305720f */ /* 0x000fe40007800005 */
[----:B------:R-:W-:Y:S02]  /*0800*/  IADD3 R8, P1, PT, R8, 0x20, RZ ;  /* 0x0000002008087810 */ /* 0x000fe40007f3e0ff */
[----:B------:R-:W-:Y:S02]  /*0810*/  IADD3 R12, P2, PT, R12, 0x20, RZ ;  /* 0x000000200c0c7810 */ /* 0x000fe40007f5e0ff */
[----:B------:R-:W-:Y:S01]  /*0820*/  SEL R4, RZ, 0x1, P0 ;  /* 0x00000001ff047807 */ /* 0x000fe20000000000 */
[----:B------:R-:W-:-:S02]  /*0830*/  IMAD.X R9, RZ, RZ, R9, P1 ;  /* 0x000000ffff097224 */ /* 0x000fc400008e0609 */
[----:B------:R-:W-:Y:S01]  /*0840*/  IMAD.X R13, RZ, RZ, R13, P2 ;  /* 0x000000ffff0d7224 */ /* 0x000fe200010e060d */
[----:B------:R-:W-:Y:S01]  /*0850*/  VIMNMX.U32 R5, PT, PT, R5, R4, !PT ;  /* 0x0000000405057248 */ /* 0x000fe20007fe0000 */
[----:B------:R-:W-:Y:S06]  /*0860*/  BRA.U UP1, `(.L_x_2) ;  /* 0xfffffff901a47547 */ /* 0x000fec000b83ffff */
.L_x_1:
[----:B------:R-:W-:Y:S05]  /*0870*/  BRA.U !UP0, `(.L_x_0) ;  /* 0x0000000508b47547 */ /* 0x000fea000b800000 */
[----:B------:R-:W-:Y:S02]  /*0880*/  UISETP.GE.U32.AND UP0, UPT, UR9, 0x4, UPT ;  /* 0x000000040900788c */ /* 0x000fe4000bf06070 */
[----:B------:R-:W-:-:S04]  /*0890*/  ULOP3.LUT UR5, UR8, 0x3, URZ, 0xc0, !UPT ;  /* 0x0000000308057892 */ /* 0x000fc8000f8ec0ff */
[----:B------:R-:W-:-:S03]  /*08a0*/  UISETP.NE.AND UP1, UPT, UR5, URZ, UPT ;  /* 0x000000ff0500728c */ /* 0x000fc6000bf25270 */
[----:B------:R-:W-:Y:S08]  /*08b0*/  BRA.U !UP0, `(.L_x_3) ;  /* 0x0000000108c47547 */ /* 0x000ff0000b800000 */
[----:B------:R-:W0:Y:S01]  /*08c0*/  LDC.64 R16, c[0x0][0x398] ;  /* 0x0000e600ff107b82 */ /* 0x000e220000000a00 */
[----:B------:R-:W1:Y:S07]  /*08d0*/  LDCU.64 UR6, c[0x0][0x390] ;  /* 0x00007200ff0677ac */ /* 0x000e6e0008000a00 */
[----:B------:R-:W2:Y:S01]  /*08e0*/  LDC.64 R12, c[0x0][0x388] ;  /* 0x0000e200ff0c7b82 */ /* 0x000ea20000000a00 */
[----:B------:R-:W-:-:S07]  /*08f0*/  IADD3 R4, P0, PT, R0, R10, RZ ;  /* 0x0000000a00047210 */ /* 0x000fce0007f1e0ff */
[----:B------:R-:W3:Y:S01]  /*0900*/  LDC.64 R26, c[0x0][0x3a0] ;  /* 0x0000e800ff1a7b82 */ /* 0x000ee20000000a00 */
[----:B0-----:R-:W-:-:S05]  /*0910*/  IMAD.WIDE.U32 R16, R0, 0x4, R16 ;  /* 0x0000000400107825 */ /* 0x001fca00078e0010 */
[----:B------:R-:W2:Y:S04]  /*0920*/  LDG.E R9, desc[UR12][R16.64] ;  /* 0x0000000c10097981 */ /* 0x000ea8000c1e1900 */
[----:B------:R-:W4:Y:S04]  /*0930*/  LDG.E R15, desc[UR12][R16.64+0x4] ;  /* 0x0000040c100f7981 */ /* 0x000f28000c1e1900 */
[----:B------:R-:W5:Y:S04]  /*0940*/  LDG.E R3, desc[UR12][R16.64+0x8] ;  /* 0x0000080c10037981 */ /* 0x000f68000c1e1900 */
[----:B------:R5:W3:Y:S01]  /*0950*/  LDG.E R19, desc[UR12][R16.64+0xc] ;  /* 0x00000c0c10137981 */ /* 0x000ae2000c1e1900 */
[----:B------:R-:W-:Y:S01]  /*0960*/  IMAD.X R21, RZ, RZ, R2, P0 ;  /* 0x000000ffff157224 */ /* 0x000fe200000e0602 */
[----:B-1----:R-:W-:-:S04]  /*0970*/  LEA R24, P0, R4, UR6, 0x2 ;  /* 0x0000000604187c11 */ /* 0x002fc8000f8010ff */
[----:B------:R-:W-:-:S05]  /*0980*/  LEA.HI.X R25, R4, UR7, R21, 0x2, P0 ;  /* 0x0000000704197c11 */ /* 0x000fca00080f1415 */
[----:B------:R-:W3:Y:S04]  /*0990*/  LDG.E R23, desc[UR12][R24.64] ;  /* 0x0000000c18177981 */ /* 0x000ee8000c1e1900 */
[----:B------:R-:W3:Y:S01]  /*09a0*/  LDG.E R21, desc[UR12][R24.64+0xc] ;  /* 0x00000c0c18157981 */ /* 0x000ee2000c1e1900 */
[----:B--2---:R-:W-:-:S04]  /*09b0*/  IMAD.WIDE R8, R9, 0x8, R12 ;  /* 0x0000000809087825 */ /* 0x004fc800078e020c */
[--C-:B----4-:R-:W-:Y:S02]  /*09c0*/  IMAD.WIDE R14, R15, 0x8, R12.reuse ;  /* 0x000000080f0e7825 */ /* 0x110fe400078e020c */
[----:B------:R-:W2:Y:S02]  /*09d0*/  LDG.E.64 R8, desc[UR12][R8.64] ;  /* 0x0000000c08087981 */ /* 0x000ea4000c1e1b00 */
[--C-:B-----5:R-:W-:Y:S02]  /*09e0*/  IMAD.WIDE R16, R3, 0x8, R12.reuse ;  /* 0x0000000803107825 */ /* 0x120fe400078e020c */
[----:B------:R-:W4:Y:S02]  /*09f0*/  LDG.E.64 R14, desc[UR12][R14.64] ;  /* 0x0000000c0e0e7981 */ /* 0x000f24000c1e1b00 */
[----:B---3--:R-:W-:Y:S02]  /*0a00*/  IMAD.WIDE R12, R19, 0x8, R12 ;  /* 0x00000008130c7825 */ /* 0x008fe400078e020c */
[----:B------:R-:W4:Y:S04]  /*0a10*/  LDG.E R19, desc[UR12][R24.64+0x4] ;  /* 0x0000040c18137981 */ /* 0x000f28000c1e1900 */
[----:B------:R-:W3:Y:S04]  /*0a20*/  LDG.E R3, desc[UR12][R24.64+0x8] ;  /* 0x0000080c18037981 */ /* 0x000ee8000c1e1900 */
[----:B------:R-:W3:Y:S04]  /*0a30*/  LDG.E.64 R16, desc[UR12][R16.64] ;  /* 0x0000000c10107981 */ /* 0x000ee8000c1e1b00 */
[----:B------:R-:W5:Y:S01]  /*0a40*/  LDG.E.64 R12, desc[UR12][R12.64] ;  /* 0x0000000c0c0c7981 */ /* 0x000f62000c1e1b00 */
[----:B--2---:R-:W-:-:S04]  /*0a50*/  IMAD.WIDE R28, R23, 0x4, R8 ;  /* 0x00000004171c7825 */ /* 0x004fc800078e0208 */
[----:B------:R-:W-:Y:S01]  /*0a60*/  IMAD.WIDE.U32 R8, R0, 0x4, R26 ;  /* 0x0000000400087825 */ /* 0x000fe200078e001a */
[----:B------:R-:W2:Y:S03]  /*0a70*/  LDG.E R4, desc[UR12][R28.64] ;  /* 0x0000000c1c047981 */ /* 0x000ea6000c1e1900 */
[----:B----4-:R-:W-:Y:S02]  /*0a80*/  IMAD.WIDE R18, R19, 0x4, R14 ;  /* 0x0000000413127825 */ /* 0x010fe400078e020e */
[----:B------:R-:W4:Y:S04]  /*0a90*/  LDG.E R15, desc[UR12][R8.64+0x4] ;  /* 0x0000040c080f7981 */ /* 0x000f28000c1e1900 */
[----:B------:R-:W4:Y:S01]  /*0aa0*/  LDG.E R18, desc[UR12][R18.64] ;  /* 0x0000000c12127981 */ /* 0x000f22000c1e1900 */
[----:B---3--:R-:W-:-:S03]  /*0ab0*/  IMAD.WIDE R22, R3, 0x4, R16 ;  /* 0x0000000403167825 */ /* 0x008fc600078e0210 */
[----:B------:R-:W2:Y:S01]  /*0ac0*/  LDG.E R3, desc[UR12][R8.64] ;  /* 0x0000000c08037981 */ /* 0x000ea2000c1e1900 */
[----:B-----5:R-:W-:-:S03]  /*0ad0*/  IMAD.WIDE R20, R21, 0x4, R12 ;  /* 0x0000000415147825 */ /* 0x020fc600078e020c */
[----:B------:R-:W3:Y:S04]  /*0ae0*/  LDG.E R17, desc[UR12][R8.64+0x8] ;  /* 0x0000080c08117981 */ /* 0x000ee8000c1e1900 */
[----:B------:R-:W5:Y:S04]  /*0af0*/  LDG.E R13, desc[UR12][R8.64+0xc] ;  /* 0x00000c0c080d7981 */ /* 0x000f68000c1e1900 */
[----:B------:R-:W3:Y:S04]  /*0b00*/  LDG.E R22, desc[UR12][R22.64] ;  /* 0x0000000c16167981 */ /* 0x000ee8000c1e1900 */
[----:B------:R-:W5:Y:S01]  /*0b10*/  LDG.E R20, desc[UR12][R20.64] ;  /* 0x0000000c14147981 */ /* 0x000f62000c1e1900 */
[----:B------:R-:W-:Y:S01]  /*0b20*/  VIADD R0, R0, 0x4 ;  /* 0x0000000400007836 */ /* 0x000fe20000000000 */
[----:B----4-:R-:W-:-:S02]  /*0b30*/  ISETP.NE.AND P1, PT, R18, R15, PT ;  /* 0x0000000f1200720c */ /* 0x010fc40003f25270 */
[----:B--2---:R-:W-:Y:S02]  /*0b40*/  ISETP.NE.AND P0, PT, R4, R3, PT ;  /* 0x000000030400720c */ /* 0x004fe40003f05270 */
[----:B------:R-:W-:Y:S02]  /*0b50*/  SEL R3, RZ, 0x1, P1 ;  /* 0x00000001ff037807 */ /* 0x000fe40000800000 */
[----:B------:R-:W-:-:S04]  /*0b60*/  SEL R4, RZ, 0x1, P0 ;  /* 0x00000001ff047807 */ /* 0x000fc80000000000 */
[----:B------:R-:W-:Y:S02]  /*0b70*/  VIMNMX3.U32 R3, R5, R4, R3, !PT ;  /* 0x000000040503720f */ /* 0x000fe40007800003 */
[----:B---3--:R-:W-:Y:S02]  /*0b80*/  ISETP.NE.AND P2, PT, R22, R17, PT ;  /* 0x000000111600720c */ /* 0x008fe40003f45270 */
[----:B-----5:R-:W-:Y:S02]  /*0b90*/  ISETP.NE.AND P3, PT, R20, R13, PT ;  /* 0x0000000d1400720c */ /* 0x020fe40003f65270 */
[----:B------:R-:W-:Y:S02]  /*0ba0*/  SEL R12, RZ, 0x1, P2 ;  /* 0x00000001ff0c7807 */ /* 0x000fe40001000000 */
[----:B------:R-:W-:-:S04]  /*0bb0*/  SEL R8, RZ, 0x1, P3 ;  /* 0x00000001ff087807 */ /* 0x000fc80001800000 */
[----:B------:R-:W-:-:S07]  /*0bc0*/  VIMNMX3.U32 R5, R3, R12, R8, !PT ;  /* 0x0000000c0305720f */ /* 0x000fce0007800008 */
.L_x_3:
[----:B------:R-:W-:Y:S05]  /*0bd0*/  BRA.U !UP1, `(.L_x_0) ;  /* 0x0000000109dc7547 */ /* 0x000fea000b800000 */
[----:B------:R-:W-:Y:S02]  /*0be0*/  UISETP.NE.AND UP0, UPT, UR5, 0x1, UPT ;  /* 0x000000010500788c */ /* 0x000fe4000bf05270 */
[----:B------:R-:W-:-:S04]  /*0bf0*/  ULOP3.LUT UR4, UR8, 0x1, URZ, 0xc0, !UPT ;  /* 0x0000000108047892 */ /* 0x000fc8000f8ec0ff */
[----:B------:R-:W-:-:S03]  /*0c00*/  UISETP.NE.U32.AND UP1, UPT, UR4, 0x1, UPT ;  /* 0x000000010400788c */ /* 0x000fc6000bf25070 */
[----:B------:R-:W-:Y:S08]  /*0c10*/  BRA.U !UP0, `(.L_x_4) ;  /* 0x0000000108787547 */ /* 0x000ff0000b800000 */
[----:B------:R-:W0:Y:S01]  /*0c20*/  LDC.64 R8, c[0x0][0x398] ;  /* 0x0000e600ff087b82 */ /* 0x000e220000000a00 */
[----:B------:R-:W1:Y:S07]  /*0c30*/  LDCU.64 UR4, c[0x0][0x390] ;  /* 0x00007200ff0477ac */ /* 0x000e6e0008000a00 */
[----:B------:R-:W2:Y:S01]  /*0c40*/  LDC.64 R14, c[0x0][0x388] ;  /* 0x0000e200ff0e7b82 */ /* 0x000ea20000000a00 */
[----:B0-----:R-:W-:-:S05]  /*0c50*/  IMAD.WIDE.U32 R8, R0, 0x4, R8 ;  /* 0x0000000400087825 */ /* 0x001fca00078e0008 */
[----:B------:R-:W2:Y:S04]  /*0c60*/  LDG.E R17, desc[UR12][R8.64] ;  /* 0x0000000c08117981 */ /* 0x000ea8000c1e1900 */
[----:B------:R0:W3:Y:S01]  /*0c70*/  LDG.E R19, desc[UR12][R8.64+0x4] ;  /* 0x0000040c08137981 */ /* 0x0000e2000c1e1900 */
[----:B------:R-:W-:-:S05]  /*0c80*/  IADD3 R3, P0, PT, R0, R10, RZ ;  /* 0x0000000a00037210 */ /* 0x000fca0007f1e0ff */
[----:B------:R-:W-:Y:S01]  /*0c90*/  IMAD.X R4, RZ, RZ, R2, P0 ;  /* 0x000000ffff047224 */ /* 0x000fe200000e0602 */
[C---:B-1----:R-:W-:Y:S01]  /*0ca0*/  LEA R12, P0, R3.reuse, UR4, 0x2 ;  /* 0x00000004030c7c11 */ /* 0x042fe2000f8010ff */
[----:B0-----:R-:W0:Y:S03]  /*0cb0*/  LDC.64 R8, c[0x0][0x3a0] ;  /* 0x0000e800ff087b82 */ /* 0x001e260000000a00 */
[----:B------:R-:W-:-:S05]  /*0cc0*/  LEA.HI.X R13, R3, UR5, R4, 0x2, P0 ;  /* 0x00000005030d7c11 */ /* 0x000fca00080f1404 */
[----:B------:R-:W4:Y:S01]  /*0cd0*/  LDG.E R21, desc[UR12][R12.64+0x4] ;  /* 0x0000040c0c157981 */ /* 0x000f22000c1e1900 */
[----:B--2---:R-:W-:-:S04]  /*0ce0*/  IMAD.WIDE R16, R17, 0x8, R14 ;  /* 0x0000000811107825 */ /* 0x004fc800078e020e */
[----:B---3--:R-:W-:Y:S02]  /*0cf0*/  IMAD.WIDE R18, R19, 0x8, R14 ;  /* 0x0000000813127825 */ /* 0x008fe400078e020e */
[----:B------:R-:W2:Y:S04]  /*0d00*/  LDG.E R15, desc[UR12][R12.64] ;  /* 0x0000000c0c0f7981 */ /* 0x000ea8000c1e1900 */
[----:B------:R-:W2:Y:S04]  /*0d10*/  LDG.E.64 R16, desc[UR12][R16.64] ;  /* 0x0000000c10107981 */ /* 0x000ea8000c1e1b00 */
[----:B------:R-:W4:Y:S01]  /*0d20*/  LDG.E.64 R18, desc[UR12][R18.64] ;  /* 0x0000000c12127981 */ /* 0x000f22000c1e1b00 */
[----:B0-----:R-:W-:-:S05]  /*0d30*/  IMAD.WIDE.U32 R8, R0, 0x4, R8 ;  /* 0x0000000400087825 */ /* 0x001fca00078e0008 */
[----:B------:R-:W3:Y:S04]  /*0d40*/  LDG.E R3, desc[UR12][R8.64] ;  /* 0x0000000c08037981 */ /* 0x000ee8000c1e1900 */
[----:B------:R-:W5:Y:S01]  /*0d50*/  LDG.E R23, desc[UR12][R8.64+0x4] ;  /* 0x0000040c08177981 */ /* 0x000f62000c1e1900 */
[----:B--2---:R-:W-:-:S04]  /*0d60*/  IMAD.WIDE R14, R15, 0x4, R16 ;  /* 0x000000040f0e7825 */ /* 0x004fc800078e0210 */
[----:B----4-:R-:W-:Y:S02]  /*0d70*/  IMAD.WIDE R20, R21, 0x4, R18 ;  /* 0x0000000415147825 */ /* 0x010fe400078e0212 */
[----:B------:R-:W3:Y:S04]  /*0d80*/  LDG.E R14, desc[UR12][R14.64] ;  /* 0x0000000c0e0e7981 */ /* 0x000ee8000c1e1900 */
[----:B------:R-:W5:Y:S01]  /*0d90*/  LDG.E R20, desc[UR12][R20.64] ;  /* 0x0000000c14147981 */ /* 0x000f62000c1e1900 */
[----:B------:R-:W-:Y:S01]  /*0da0*/  VIADD R0, R0, 0x2 ;  /* 0x0000000200007836 */ /* 0x000fe20000000000 */
[----:B---3--:R-:W-:Y:S02]  /*0db0*/  ISETP.NE.AND P0, PT, R14, R3, PT ;  /* 0x000000030e00720c */ /* 0x008fe40003f05270 */
[----:B-----5:R-:W-:-:S02]  /*0dc0*/  ISETP.NE.AND P1, PT, R20, R23, PT ;  /* 0x000000171400720c */ /* 0x020fc40003f25270 */
[----:B------:R-:W-:Y:S02]  /*0dd0*/  SEL R4, RZ, 0x1, P0 ;  /* 0x00000001ff047807 */ /* 0x000fe40000000000 */
[----:B------:R-:W-:-:S04]  /*0de0*/  SEL R3, RZ, 0x1, P1 ;  /* 0x00000001ff037807 */ /* 0x000fc80000800000 */
[----:B------:R-:W-:-:S07]  /*0df0*/  VIMNMX3.U32 R5, R5, R4, R3, !PT ;  /* 0x000000040505720f */ /* 0x000fce0007800003 */
.L_x_4:
[----:B------:R-:W-:Y:S05]  /*0e00*/  BRA.U UP1, `(.L_x_0) ;  /* 0x0000000101507547 */ /* 0x000fea000b800000 */
[----:B------:R-:W0:Y:S01]  /*0e10*/  LDC.64 R8, c[0x0][0x398] ;  /* 0x0000e600ff087b82 */ /* 0x000e220000000a00 */
[----:B------:R-:W1:Y:S07]  /*0e20*/  LDCU.64 UR4, c[0x0][0x390] ;  /* 0x00007200ff0477ac */ /* 0x000e6e0008000a00 */
[----:B------:R-:W2:Y:S01]  /*0e30*/  LDC.64 R14, c[0x0][0x388] ;  /* 0x0000e200ff0e7b82 */ /* 0x000ea20000000a00 */
[----:B0-----:R-:W-:-:S05]  /*0e40*/  IMAD.WIDE.U32 R8, R0, 0x4, R8 ;  /* 0x0000000400087825 */ /* 0x001fca00078e0008 */
[----:B------:R-:W2:Y:S01]  /*0e50*/  LDG.E R3, desc[UR12][R8.64] ;  /* 0x0000000c08037981 */ /* 0x000ea2000c1e1900 */
[----:B------:R-:W-:-:S05]  /*0e60*/  IADD3 R10, P0, PT, R0, R10, RZ ;  /* 0x0000000a000a7210 */ /* 0x000fca0007f1e0ff */
[----:B------:R-:W-:Y:S01]  /*0e70*/  IMAD.X R11, RZ, RZ, R2, P0 ;  /* 0x000000ffff0b7224 */ /* 0x000fe200000e0602 */
[----:B-1----:R-:W-:-:S04]  /*0e80*/  LEA R12, P0, R10, UR4, 0x2 ;  /* 0x000000040a0c7c11 */ /* 0x002fc8000f8010ff */
[----:B------:R-:W-:Y:S02]  /*0e90*/  LEA.HI.X R13, R10, UR5, R11, 0x2, P0 ;  /* 0x000000050a0d7c11 */ /* 0x000fe400080f140b */
[----:B------:R-:W0:Y:S04]  /*0ea0*/  LDC.64 R10, c[0x0][0x3a0] ;  /* 0x0000e800ff0a7b82 */ /* 0x000e280000000a00 */
[----:B------:R-:W3:Y:S01]  /*0eb0*/  LDG.E R13, desc[UR12][R12.64] ;  /* 0x0000000c0c0d7981 */ /* 0x000ee2000c1e1900 */
[----:B--2---:R-:W-:-:S06]  /*0ec0*/  IMAD.WIDE R2, R3, 0x8, R14 ;  /* 0x0000000803027825 */ /* 0x004fcc00078e020e */
[----:B------:R-:W3:Y:S01]  /*0ed0*/  LDG.E.64 R2, desc[UR12][R2.64] ;  /* 0x0000000c02027981 */ /* 0x000ee2000c1e1b00 */
[----:B0-----:R-:W-:-:S06]  /*0ee0*/  IMAD.WIDE.U32 R10, R0, 0x4, R10 ;  /* 0x00000004000a7825 */ /* 0x001fcc00078e000a */
[----:B------:R-:W2:Y:S01]  /*0ef0*/  LDG.E R11, desc[UR12][R10.64] ;  /* 0x0000000c0a0b7981 */ /* 0x000ea2000c1e1900 */
[----:B---3--:R-:W-:-:S06]  /*0f00*/  IMAD.WIDE R8, R13, 0x4, R2 ;  /* 0x000000040d087825 */ /* 0x008fcc00078e0202 */
[----:B------:R-:W2:Y:S02]  /*0f10*/  LDG.E R8, desc[UR12][R8.64] ;  /* 0x0000000c08087981 */ /* 0x000ea4000c1e1900 */
[----:B--2---:R-:W-:-:S04]  /*0f20*/  ISETP.NE.AND P0, PT, R8, R11, PT ;  /* 0x0000000b0800720c */ /* 0x004fc80003f05270 */
[----:B------:R-:W-:-:S04]  /*0f30*/  SEL R0, RZ, 0x1, P0 ;  /* 0x00000001ff007807 */ /* 0x000fc80000000000 */
[----:B------:R-:W-:-:S07]  /*0f40*/  VIMNMX.U32 R5, PT, PT, R5, R0, !PT ;  /* 0x0000000005057248 */ /* 0x000fce0007fe0000 */
.L_x_0:
[----:B------:R-:W-:Y:S01]  /*0f50*/  STG.E desc[UR12][R6.64], R5 ;  /* 0x0000000506007986 */ /* 0x000fe2000c10190c */
[----:B------:R-:W-:Y:S05]  /*0f60*/  EXIT ;  /* 0x000000000000794d */ /* 0x000fea0003800000 */
.L_x_5:
[----:B------:R-:W-:-:S00]  /*0f70*/  BRA `(.L_x_5) ;  /* 0xfffffffc00fc7947 */ /* 0x000fc0000383ffff */
[----:B------:R-:W-:-:S00]  /*0f80*/  NOP ;  /* 0x0000000000007918 */ /* 0x000fc00000000000 */
[----:B------:R-:W-:-:S00]  /*0f90*/  NOP ;  /* 0x0000000000007918 */ /* 0x000fc00000000000 */
[----:B------:R-:W-:-:S00]  /*0fa0*/  NOP ;  /* 0x0000000000007918 */ /* 0x000fc00000000000 */
[----:B------:R-:W-:-:S00]  /*0fb0*/  NOP ;  /* 0x0000000000007918 */ /* 0x000fc00000000000 */
[----:B------:R-:W-:-:S00]  /*0fc0*/  NOP ;  /* 0x0000000000007918 */ /* 0x000fc00000000000 */
[----:B------:R-:W-:-:S00]  /*0fd0*/  NOP ;  /* 0x0000000000007918 */ /* 0x000fc00000000000 */
[----:B------:R-:W-:-:S00]  /*0fe0*/  NOP ;  /* 0x0000000000007918 */ /* 0x000fc00000000000 */
[----:B------:R-:W-:-:S00]  /*0ff0*/  NOP ;  /* 0x0000000000007918 */ /* 0x000fc00000000000 */
.L_x_22:


//--------------------- .text.initDbIndexKernel   --------------------------
	.section	.text.initDbIndexKernel,"ax",@progbits
	.align	128
        .global         initDbIndexKernel
        .type           initDbIndexKernel,@function
        .size           initDbIndexKernel,(.L_x_21 - initDbIndexKernel)
        .other          initDbIndexKernel,@"STO_CUDA_ENTRY STV_DEFAULT"
initDbIndexKernel:
.text.initDbIndexKernel:
[----:B------:R-:W-:Y:S01]  /*0000*/  LDC R1, c[0x0][0x37c] ;  /* 0x0000df00ff017b82 */ /* 0x000fe20000000800 */
[----:B------:R-:W0:Y:S07]  /*0010*/  S2R R11, SR_TID.X ;  /* 0x00000000000b7919 */ /* 0x000e2e0000002100 */
[----:B------:R-:W0:Y:S01]  /*0020*/  S2UR UR4, SR_CTAID.X ;  /* 0x00000000000479c3 */ /* 0x000e220000002500 */
[----:B------:R-:W1:Y:S01]  /*0030*/  LDCU.64 UR6, c[0x0][0x3a8] ;  /* 0x00007500ff0677ac */ /* 0x000e620008000a00 */
[----:B------:R-:W2:Y:S06]  /*0040*/  LDCU UR5, c[0x0][0x380] ;  /* 0x00007000ff0577ac */ /* 0x000eac0008000800 */
[----:B------:R-:W0:Y:S01]  /*0050*/  LDC R10, c[0x0][0x360] ;  /* 0x0000d800ff0a7b82 */ /* 0x000e220000000800 */
[----:B--2---:R-:W-:-:S02]  /*0060*/  IMAD.U32 R0, RZ, RZ, UR5 ;  /* 0x00000005ff007e24 */ /* 0x004fc4000f8e00ff */
[----:B0-----:R-:W-:-:S05]  /*0070*/  IMAD R10, R10, UR4, R11 ;  /* 0x000000040a0a7c24 */ /* 0x001fca000f8e020b */
[----:B-1----:R-:W-:-:S04]  /*0080*/  ISETP.GE.U32.AND P0, PT, R10, UR6, PT ;  /* 0x000000060a007c0c */ /* 0x002fc8000bf06070 */
[----:B------:R-:W-:-:S13]  /*0090*/  ISETP.GE.AND.EX P0, PT, RZ, UR7, PT, P0 ;  /* 0x00000007ff007c0c */ /* 0x000fda000bf06300 */
[----:B------:R-:W-:Y:S05]  /*00a0*/  @P0 EXIT ;  /* 0x000000000000094d */ /* 0x000fea0003800000 */
[----:B------:R-:W0:Y:S01]  /*00b0*/  LDCU UR4, c[0x0][0x384] ;  /* 0x00007080ff0477ac */ /* 0x000e220008000800 */
[----:B------:R-:W-:Y:S01]  /*00c0*/  IMAD.MOV.U32 R11, RZ, RZ, RZ ;  /* 0x000000ffff0b7224 */ /* 0x000fe200078e00ff */
[----:B------:R-:W1:Y:S01]  /*00d0*/  LDCU.64 UR8, c[0x0][0x358] ;  /* 0x00006b00ff0877ac */ /* 0x000e620008000a00 */
[----:B0-----:R-:W-:Y:S02]  /*00e0*/  USHF.R.S32.HI UR5, URZ, 0x1f, UR4 ;  /* 0x0000001fff057899 */ /* 0x001fe40008011404 */
[----:B------:R-:W-:Y:S01]  /*00f0*/  IMAD.WIDE.U32 R12, R10, UR4, RZ ;  /* 0x000000040a0c7c25 */ /* 0x000fe2000f8e00ff */
[----:B------:R-:W-:-:S03]  /*0100*/  UISETP.GE.AND UP0, UPT, UR4, 0x1, UPT ;  /* 0x000000010400788c */ /* 0x000fc6000bf06270 */
[----:B------:R-:W-:-:S04]  /*0110*/  IMAD R3, R10, UR5, RZ ;  /* 0x000000050a037c24 */ /* 0x000fc8000f8e02ff */
[----:B------:R-:W-:-:S04]  /*0120*/  IMAD R3, R11, UR4, R3 ;  /* 0x000000040b037c24 */ /* 0x000fc8000f8e0203 */
[----:B------:R-:W-:Y:S01]  /*0130*/  IMAD.IADD R2, R13, 0x1, R3 ;  /* 0x000000010d027824 */ /* 0x000fe200078e0203 */
[----:B-1----:R-:W-:Y:S06]  /*0140*/  BRA.U !UP0, `(.L_x_6) ;  /* 0x0000000508d07547 */ /* 0x002fec000b800000 */
[----:B------:R-:W-:Y:S01]  /*0150*/  UISETP.GE.U32.AND UP0, UPT, UR4, 0x10, UPT ;  /* 0x000000100400788c */ /* 0x000fe2000bf06070 */
[----:B------:R-:W-:Y:S01]  /*0160*/  HFMA2 R3, -RZ, RZ, 0, 0 ;  /* 0x00000000ff037431 */ /* 0x000fe200000001ff */
[----:B------:R-:W-:-:S04]  /*0170*/  ULOP3.LUT UR6, UR4, 0xf, URZ, 0xc0, !UPT ;  /* 0x0000000f04067892 */ /* 0x000fc8000f8ec0ff */
[----:B------:R-:W-:-:S03]  /*0180*/  UISETP.NE.AND UP1, UPT, UR6, URZ, UPT ;  /* 0x000000ff0600728c */ /* 0x000fc6000bf25270 */
[----:B------:R-:W-:Y:S08]  /*0190*/  BRA.U !UP0, `(.L_x_7) ;  /* 0x0000000108b47547 */ /* 0x000ff0000b800000 */
[----:B------:R-:W-:Y:S01]  /*01a0*/  ULOP3.LUT UR4, UR4, 0x7ffffff0, URZ, 0xc0, !UPT ;  /* 0x7ffffff004047892 */ /* 0x000fe2000f8ec0ff */
[----:B------:R-:W-:Y:S01]  /*01b0*/  IMAD.MOV.U32 R8, RZ, RZ, RZ ;  /* 0x000000ffff087224 */ /* 0x000fe200078e00ff */
[----:B------:R-:W0:Y:S04]  /*01c0*/  LDCU.64 UR10, c[0x0][0x3a0] ;  /* 0x00007400ff0a77ac */ /* 0x000e280008000a00 */
[----:B------:R-:W-:-:S07]  /*01d0*/  IMAD.U32 R3, RZ, RZ, UR4 ;  /* 0x00000004ff037e24 */ /* 0x000fce000f8e00ff */
.L_x_8:
[----:B------:R-:W1:Y:S02]  /*01e0*/  LDC.64 R6, c[0x0][0x390] ;  /* 0x0000e400ff067b82 */ /* 0x000e640000000a00 */
[----:B-1----:R-:W-:-:S05]  /*01f0*/  IMAD.WIDE.U32 R6, R8, 0x4, R6 ;  /* 0x0000000408067825 */ /* 0x002fca00078e0006 */
[----:B----4-:R-:W2:Y:S01]  /*0200*/  LDG.E R9, desc[UR8][R6.64] ;  /* 0x0000000806097981 */ /* 0x010ea2000c1e1900 */
[----:B------:R-:W-:-:S05]  /*0210*/  IADD3 R5, P0, PT, R8, R12, RZ ;  /* 0x0000000c08057210 */ /* 0x000fca0007f1e0ff */
[----:B------:R-:W-:Y:S01]  /*0220*/  IMAD.X R14, RZ, RZ, R2, P0 ;  /* 0x000000ffff0e7224 */ /* 0x000fe200000e0602 */
[----:B0-----:R-:W-:-:S04]  /*0230*/  LEA R4, P0, R5, UR10, 0x2 ;  /* 0x0000000a05047c11 */ /* 0x001fc8000f8010ff */
[----:B------:R-:W-:-:S05]  /*0240*/  LEA.HI.X R5, R5, UR11, R14, 0x2, P0 ;  /* 0x0000000b05057c11 */ /* 0x000fca00080f140e */
[----:B--2---:R0:W-:Y:S04]  /*0250*/  STG.E desc[UR8][R4.64], R9 ;  /* 0x0000000904007986 */ /* 0x0041e8000c101908 */
[----:B------:R-:W2:Y:S04]  /*0260*/  LDG.E R15, desc[UR8][R6.64+0x4] ;  /* 0x00000408060f7981 */ /* 0x000ea8000c1e1900 */
[----:B--2---:R1:W-:Y:S04]  /*0270*/  STG.E desc[UR8][R4.64+0x4], R15 ;  /* 0x0000040f04007986 */ /* 0x0043e8000c101908 */
[----:B------:R-:W2:Y:S04]  /*0280*/  LDG.E R17, desc[UR8][R6.64+0x8] ;  /* 0x0000080806117981 */ /* 0x000ea8000c1e1900 */
[----:B--2---:R2:W-:Y:S04]  /*0290*/  STG.E desc[UR8][R4.64+0x8], R17 ;  /* 0x0000081104007986 */ /* 0x0045e8000c101908 */
[----:B------:R-:W3:Y:S04]  /*02a0*/  LDG.E R19, desc[UR8][R6.64+0xc] ;  /* 0x00000c0806137981 */ /* 0x000ee8000c1e1900 */
[----:B---3--:R3:W-:Y:S04]  /*02b0*/  STG.E desc[UR8][R4.64+0xc], R19 ;  /* 0x00000c1304007986 */ /* 0x0087e8000c101908 */
[----:B------:R-:W4:Y:S04]  /*02c0*/  LDG.E R21, desc[UR8][R6.64+0x10] ;  /* 0x0000100806157981 */ /* 0x000f28000c1e1900 */
[----:B----4-:R4:W-:Y:S04]  /*02d0*/  STG.E desc[UR8][R4.64+0x10], R21 ;  /* 0x0000101504007986 */ /* 0x0109e8000c101908 */
[----:B------:R-:W5:Y:S04]  /*02e0*/  LDG.E R23, desc[UR8][R6.64+0x14] ;  /* 0x0000140806177981 */ /* 0x000f68000c1e1900 */
[----:B-----5:R5:W-:Y:S04]  /*02f0*/  STG.E desc[UR8][R4.64+0x14], R23 ;  /* 0x0000141704007986 */ /* 0x020be8000c101908 */
[----:B0-----:R-:W2:Y:S04]  /*0300*/  LDG.E R9, desc[UR8][R6.64+0x18] ;  /* 0x0000180806097981 */ /* 0x001ea8000c1e1900 */
[----:B--2---:R0:W-:Y:S04]  /*0310*/  STG.E desc[UR8][R4.64+0x18], R9 ;  /* 0x0000180904007986 */ /* 0x0041e8000c101908 */
[----:B-1----:R-:W2:Y:S04]  /*0320*/  LDG.E R15, desc[UR8][R6.64+0x1c] ;  /* 0x00001c08060f7981 */ /* 0x002ea8000c1e1900 */
[----:B--2---:R1:W-:Y:S04]  /*0330*/  STG.E desc[UR8][R4.64+0x1c], R15 ;  /* 0x00001c0f04007986 */ /* 0x0043e8000c101908 */
[----:B------:R-:W2:Y:S04]  /*0340*/  LDG.E R17, desc[UR8][R6.64+0x20] ;  /* 0x0000200806117981 */ /* 0x000ea8000c1e1900 */
[----:B--2---:R2:W-:Y:S04]  /*0350*/  STG.E desc[UR8][R4.64+0x20], R17 ;  /* 0x0000201104007986 */ /* 0x0045e8000c101908 */
[----:B---3--:R-:W3:Y:S04]  /*0360*/  LDG.E R19, desc[UR8][R6.64+0x24] ;  /* 0x0000240806137981 */ /* 0x008ee8000c1e1900 */
[----:B---3--:R3:W-:Y:S04]  /*0370*/  STG.E desc[UR8][R4.64+0x24], R19 ;  /* 0x0000241304007986 */ /* 0x0087e8000c101908 */
[----:B----4-:R-:W4:Y:S04]  /*0380*/  LDG.E R21, desc[UR8][R6.64+0x28] ;  /* 0x0000280806157981 */ /* 0x010f28000c1e1900 */
[----:B----4-:R4:W-:Y:S04]  /*0390*/  STG.E desc[UR8][R4.64+0x28], R21 ;  /* 0x0000281504007986 */ /* 0x0109e8000c101908 */
[----:B-----5:R-:W5:Y:S04]  /*03a0*/  LDG.E R23, desc[UR8][R6.64+0x2c] ;  /* 0x00002c0806177981 */ /* 0x020f68000c1e1900 */
[----:B-----5:R4:W-:Y:S04]  /*03b0*/  STG.E desc[UR8][R4.64+0x2c], R23 ;  /* 0x00002c1704007986 */ /* 0x0209e8000c101908 */
[----:B0-----:R-:W5:Y:S04]  /*03c0*/  LDG.E R9, desc[UR8][R6.64+0x30] ;  /* 0x0000300806097981 */ /* 0x001f68000c1e1900 */
[----:B-----5:R4:W-:Y:S04]  /*03d0*/  STG.E desc[UR8][R4.64+0x30], R9 ;  /* 0x0000300904007986 */ /* 0x0209e8000c101908 */
[----:B-1----:R-:W5:Y:S04]  /*03e0*/  LDG.E R15, desc[UR8][R6.64+0x34] ;  /* 0x00003408060f7981 */ /* 0x002f68000c1e1900 */
[----:B-----5:R4:W-:Y:S04]  /*03f0*/  STG.E desc[UR8][R4.64+0x34], R15 ;  /* 0x0000340f04007986 */ /* 0x0209e8000c101908 */
[----:B--2---:R-:W2:Y:S04]  /*0400*/  LDG.E R17, desc[UR8][R6.64+0x38] ;  /* 0x0000380806117981 */ /* 0x004ea8000c1e1900 */
[----:B--2---:R4:W-:Y:S04]  /*0410*/  STG.E desc[UR8][R4.64+0x38], R17 ;  /* 0x0000381104007986 */ /* 0x0049e8000c101908 */
[----:B---3--:R-:W2:Y:S01]  /*0420*/  LDG.E R19, desc[UR8][R6.64+0x3c] ;  /* 0x00003c0806137981 */ /* 0x008ea2000c1e1900 */
[----:B------:R-:W-:-:S04]  /*0430*/  IADD3 R8, PT, PT, R8, 0x10, RZ ;  /* 0x0000001008087810 */ /* 0x000fc80007ffe0ff */
[----:B------:R-:W-:Y:S01]  /*0440*/  ISETP.NE.AND P0, PT, R8, R3, PT ;  /* 0x000000030800720c */ /* 0x000fe20003f05270 */
[----:B--2---:R4:W-:-:S12]  /*0450*/  STG.E desc[UR8][R4.64+0x3c], R19 ;  /* 0x00003c1304007986 */ /* 0x0049d8000c101908 */
[----:B------:R-:W-:Y:S05]  /*0460*/  @P0 BRA `(.L_x_8) ;  /* 0xfffffffc005c0947 */ /* 0x000fea000383ffff */
.L_x_7:
[----:B------:R-:W-:Y:S05]  /*0470*/  BRA.U !UP1, `(.L_x_6) ;  /* 0x0000000509047547 */ /* 0x000fea000b800000 */
[----:B------:R-:W0:Y:S01]  /*0480*/  LDCU UR5, c[0x0][0x384] ;  /* 0x00007080ff0577ac */ /* 0x000e220008000800 */
[----:B------:R-:W-:Y:S02]  /*0490*/  UISETP.GE.U32.AND UP0, UPT, UR6, 0x8, UPT ;  /* 0x000000080600788c */ /* 0x000fe4000bf06070 */
[----:B0-----:R-:W-:-:S04]  /*04a0*/  ULOP3.LUT UR4, UR5, 0x7, URZ, 0xc0, !UPT ;  /* 0x0000000705047892 */ /* 0x001fc8000f8ec0ff */
[----:B------:R-:W-:-:S03]  /*04b0*/  UISETP.NE.AND UP1, UPT, UR4, URZ, UPT ;  /* 0x000000ff0400728c */ /* 0x000fc6000bf25270 */
[----:B------:R-:W-:Y:S08]  /*04c0*/  BRA.U !UP0, `(.L_x_9) ;  /* 0x0000000108607547 */ /* 0x000ff0000b800000 */
[----:B------:R-:W0:Y:S01]  /*04d0*/  LDC.64 R6, c[0x0][0x390] ;  /* 0x0000e400ff067b82 */ /* 0x000e220000000a00 */
[----:B------:R-:W1:Y:S01]  /*04e0*/  LDCU.64 UR6, c[0x0][0x3a0] ;  /* 0x00007400ff0677ac */ /* 0x000e620008000a00 */
[----:B0-----:R-:W-:-:S05]  /*04f0*/  IMAD.WIDE.U32 R6, R3, 0x4, R6 ;  /* 0x0000000403067825 */ /* 0x001fca00078e0006 */
[----:B----4-:R-:W2:Y:S01]  /*0500*/  LDG.E R9, desc[UR8][R6.64] ;  /* 0x0000000806097981 */ /* 0x010ea2000c1e1900 */
[----:B------:R-:W-:-:S05]  /*0510*/  IADD3 R5, P0, PT, R3, R12, RZ ;  /* 0x0000000c03057210 */ /* 0x000fca0007f1e0ff */
[----:B------:R-:W-:Y:S01]  /*0520*/  IMAD.X R8, RZ, RZ, R2, P0 ;  /* 0x000000ffff087224 */ /* 0x000fe200000e0602 */
[----:B-1----:R-:W-:-:S04]  /*0530*/  LEA R4, P0, R5, UR6, 0x2 ;  /* 0x0000000605047c11 */ /* 0x002fc8000f8010ff */
        /* <DEDUP_REMOVED lines=8> */
[----:B------:R-:W3:Y:S04]  /*05c0*/  LDG.E R21, desc[UR8][R6.64+0x10] ;  /* 0x0000100806157981 */ /* 0x000ee8000c1e1900 */
[----:B---3--:R2:W-:Y:S04]  /*05d0*/  STG.E desc[UR8][R4.64+0x10], R21 ;  /* 0x0000101504007986 */ /* 0x0085e8000c101908 */
[----:B------:R-:W3:Y:S04]  /*05e0*/  LDG.E R23, desc[UR8][R6.64+0x14] ;  /* 0x0000140806177981 */ /* 0x000ee8000c1e1900 */
[----:B---3--:R2:W-:Y:S04]  /*05f0*/  STG.E desc[UR8][R4.64+0x14], R23 ;  /* 0x0000141704007986 */ /* 0x0085e8000c101908 */
[----:B0-----:R-:W3:Y:S04]  /*0600*/  LDG.E R9, desc[UR8][R6.64+0x18] ;  /* 0x0000180806097981 */ /* 0x001ee8000c1e1900 */
[----:B---3--:R2:W-:Y:S04]  /*0610*/  STG.E desc[UR8][R4.64+0x18], R9 ;  /* 0x0000180904007986 */ /* 0x0085e8000c101908 */
[----:B-1----:R-:W3:Y:S01]  /*0620*/  LDG.E R15, desc[UR8][R6.64+0x1c] ;  /* 0x00001c08060f7981 */ /* 0x002ee2000c1e1900 */
[----:B------:R-:W-:-:S03]  /*0630*/  VIADD R3, R3, 0x8 ;  /* 0x0000000803037836 */ /* 0x000fc60000000000 */
[----:B---3--:R2:W-:Y:S04]  /*0640*/  STG.E desc[UR8][R4.64+0x1c], R15 ;  /* 0x00001c0f04007986 */ /* 0x0085e8000c101908 */
.L_x_9:
[----:B------:R-:W-:Y:S05]  /*0650*/  BRA.U !UP1, `(.L_x_6) ;  /* 0x00000001098c7547 */ /* 0x000fea000b800000 */
[----:B------:R-:W-:Y:S02]  /*0660*/  UISETP.GE.U32.AND UP0, UPT, UR4, 0x4, UPT ;  /* 0x000000040400788c */ /* 0x000fe4000bf06070 */
[----:B------:R-:W-:-:S04]  /*0670*/  ULOP3.LUT UR5, UR5, 0x3, URZ, 0xc0, !UPT ;  /* 0x0000000305057892 */ /* 0x000fc8000f8ec0ff */
[----:B------:R-:W-:-:S03]  /*0680*/  UISETP.NE.AND UP1, UPT, UR5, URZ, UPT ;  /* 0x000000ff0500728c */ /* 0x000fc6000bf25270 */
[----:B------:R-:W-:Y:S08]  /*0690*/  BRA.U !UP0, `(.L_x_10) ;  /* 0x0000000108407547 */ /* 0x000ff0000b800000 */
[----:B--2-4-:R-:W0:Y:S01]  /*06a0*/  LDC.64 R4, c[0x0][0x390] ;  /* 0x0000e400ff047b82 */ /* 0x014e220000000a00 */
[----:B------:R-:W1:Y:S01]  /*06b0*/  LDCU.64 UR6, c[0x0][0x3a0] ;  /* 0x00007400ff0677ac */ /* 0x000e620008000a00 */
[----:B0-----:R-:W-:-:S05]  /*06c0*/  IMAD.WIDE.U32 R4, R3, 0x4, R4 ;  /* 0x0000000403047825 */ /* 0x001fca00078e0004 */
[----:B------:R-:W2:Y:S01]  /*06d0*/  LDG.E R9, desc[UR8][R4.64] ;  /* 0x0000000804097981 */ /* 0x000ea2000c1e1900 */
        /* <DEDUP_REMOVED lines=9> */
[----:B------:R-:W2:Y:S01]  /*0770*/  LDG.E R19, desc[UR8][R4.64+0xc] ;  /* 0x00000c0804137981 */ /* 0x000ea2000c1e1900 */
[----:B------:R-:W-:-:S03]  /*0780*/  IADD3 R3, PT, PT, R3, 0x4, RZ ;  /* 0x0000000403037810 */ /* 0x000fc60007ffe0ff */
[----:B--2---:R0:W-:Y:S04]  /*0790*/  STG.E desc[UR8][R6.64+0xc], R19 ;  /* 0x00000c1306007986 */ /* 0x0041e8000c101908 */
.L_x_10:
[----:B------:R-:W-:Y:S05]  /*07a0*/  BRA.U !UP1, `(.L_x_6) ;  /* 0x0000000109387547 */ /* 0x000fea000b800000 */
[----:B0-2-4-:R-:W0:Y:S01]  /*07b0*/  LDC.64 R8, c[0x0][0x390] ;  /* 0x0000e400ff087b82 */ /* 0x015e220000000a00 */
[----:B------:R-:W1:Y:S01]  /*07c0*/  LDCU.64 UR6, c[0x0][0x3a0] ;  /* 0x00007400ff0677ac */ /* 0x000e620008000a00 */
[----:B------:R-:W-:-:S05]  /*07d0*/  UMOV UR4, URZ ;  /* 0x000000ff00047c82 */ /* 0x000fca0008000000 */
.L_x_11:
[----:B0--3--:R-:W-:-:S06]  /*07e0*/  IMAD.WIDE.U32 R4, R3, 0x4, R8 ;  /* 0x0000000403047825 */ /* 0x009fcc00078e0008 */
[----:B------:R-:W2:Y:S01]  /*07f0*/  LDG.E R5, desc[UR8][R4.64] ;  /* 0x0000000804057981 */ /* 0x000ea2000c1e1900 */
[C---:B------:R-:W-:Y:S01]  /*0800*/  IADD3 R7, P0, PT, R3.reuse, R12, RZ ;  /* 0x0000000c03077210 */ /* 0x040fe20007f1e0ff */
[----:B------:R-:W-:Y:S01]  /*0810*/  UIADD3 UR4, UPT, UPT, UR4, 0x1, URZ ;  /* 0x0000000104047890 */ /* 0x000fe2000fffe0ff */
[----:B------:R-:W-:-:S03]  /*0820*/  VIADD R3, R3, 0x1 ;  /* 0x0000000103037836 */ /* 0x000fc60000000000 */
[----:B------:R-:W-:Y:S01]  /*0830*/  IMAD.X R14, RZ, RZ, R2, P0 ;  /* 0x000000ffff0e7224 */ /* 0x000fe200000e0602 */
[----:B-1----:R-:W-:Y:S01]  /*0840*/  LEA R6, P0, R7, UR6, 0x2 ;  /* 0x0000000607067c11 */ /* 0x002fe2000f8010ff */
[----:B------:R-:W-:-:S03]  /*0850*/  UISETP.NE.AND UP0, UPT, UR4, UR5, UPT ;  /* 0x000000050400728c */ /* 0x000fc6000bf05270 */
[----:B------:R-:W-:-:S05]  /*0860*/  LEA.HI.X R7, R7, UR7, R14, 0x2, P0 ;  /* 0x0000000707077c11 */ /* 0x000fca00080f140e */
[----:B--2---:R3:W-:Y:S01]  /*0870*/  STG.E desc[UR8][R6.64], R5 ;  /* 0x0000000506007986 */ /* 0x0047e2000c101908 */
[----:B------:R-:W-:Y:S05]  /*0880*/  BRA.U UP0, `(.L_x_11) ;  /* 0xfffffffd00d47547 */ /* 0x000fea000b83ffff */
.L_x_6:
[----:B--234-:R-:W1:Y:S02]  /*0890*/  LDC.64 R4, c[0x0][0x380] ;  /* 0x0000e000ff047b82 */ /* 0x01ce640000000a00 */
[----:B-1----:R-:W-:-:S04]  /*08a0*/  VIMNMX R3, PT, PT, R5, R4, PT ;  /* 0x0000000405037248 */ /* 0x002fc80003fe0100 */
[----:B------:R-:W-:-:S13]  /*08b0*/  ISETP.GE.AND P0, PT, R3, 0x1, PT ;  /* 0x000000010300780c */ /* 0x000fda0003f06270 */
[----:B------:R-:W-:Y:S05]  /*08c0*/  @!P0 EXIT ;  /* 0x000000000000894d */ /* 0x000fea0003800000 */
[C---:B------:R-:W-:Y:S02]  /*08d0*/  LOP3.LUT R3, R5.reuse, 0x7ffffff8, RZ, 0xc0, !PT ;  /* 0x7ffffff805037812 */ /* 0x040fe400078ec0ff */
[C---:B------:R-:W-:Y:S02]  /*08e0*/  LOP3.LUT R4, R5.reuse, 0x7, RZ, 0xc0, !PT ;  /* 0x0000000705047812 */ /* 0x040fe400078ec0ff */
[----:B------:R-:W-:Y:S01]  /*08f0*/  LOP3.LUT R5, R5, 0x3, RZ, 0xc0, !PT ;  /* 0x0000000305057812 */ /* 0x000fe200078ec0ff */
[----:B0-----:R-:W-:-:S07]  /*0900*/  IMAD.MOV R6, RZ, RZ, -R3 ;  /* 0x000000ffff067224 */ /* 0x001fce00078e0a03 */
.L_x_19:
[----:B01-3--:R-:W0:Y:S01]  /*0910*/  LDC.64 R14, c[0x0][0x388] ;  /* 0x0000e200ff0e7b82 */ /* 0x00be220000000a00 */
[----:B------:R-:W-:Y:S01]  /*0920*/  MOV R7, R0 ;  /* 0x0000000000077202 */ /* 0x000fe20000000f00 */
[----:B------:R-:W-:-:S04]  /*0930*/  VIADD R0, R0, 0xffffffff ;  /* 0xffffffff00007836 */ /* 0x000fc80000000000 */
[----:B0-----:R-:W-:-:S05]  /*0940*/  IMAD.WIDE.U32 R14, R0, 0x4, R14 ;  /* 0x00000004000e7825 */ /* 0x001fca00078e000e */
[----:B------:R-:W2:Y:S01]  /*0950*/  LDG.E R8, desc[UR8][R14.64] ;  /* 0x000000080e087981 */ /* 0x000ea2000c1e1900 */
[----:B------:R-:W-:Y:S01]  /*0960*/  BSSY.RECONVERGENT B0, `(.L_x_12) ;  /* 0x0000020000007945 */ /* 0x000fe20003800200 */
[----:B--2---:R-:W-:-:S04]  /*0970*/  SHF.R.S32.HI R20, RZ, 0x1f, R8 ;  /* 0x0000001fff147819 */ /* 0x004fc80000011408 */
[----:B------:R-:W-:-:S04]  /*0980*/  LOP3.LUT R9, R11, R20, RZ, 0xfc, !PT ;  /* 0x000000140b097212 */ /* 0x000fc800078efcff */
[----:B------:R-:W-:Y:S01]  /*0990*/  ISETP.NE.U32.AND P0, PT, R9, RZ, PT ;  /* 0x000000ff0900720c */ /* 0x000fe20003f05070 */
[----:B------:R-:W-:-:S12]  /*09a0*/  IMAD.MOV.U32 R9, RZ, RZ, R10 ;  /* 0x000000ffff097224 */ /* 0x000fd800078e000a */
[----:B------:R-:W-:Y:S05]  /*09b0*/  @P0 BRA `(.L_x_13) ;  /* 0x0000000000540947 */ /* 0x000fea0003800000 */
[----:B------:R-:W0:Y:S01]  /*09c0*/  I2F.U32.RP R11, R8 ;  /* 0x00000008000b7306 */ /* 0x000e220000209000 */
[----:B------:R-:W-:Y:S02]  /*09d0*/  IADD3 R17, PT, PT, RZ, -R8, RZ ;  /* 0x80000008ff117210 */ /* 0x000fe40007ffe0ff */
[----:B------:R-:W-:-:S05]  /*09e0*/  ISETP.NE.U32.AND P2, PT, R8, RZ, PT ;  /* 0x000000ff0800720c */ /* 0x000fca0003f45070 */
[----:B0-----:R-:W0:Y:S02]  /*09f0*/  MUFU.RCP R11, R11 ;  /* 0x0000000b000b7308 */ /* 0x001e240000001000 */
[----:B0-----:R-:W-:Y:S02]  /*0a00*/  VIADD R14, R11, 0xffffffe ;  /* 0x0ffffffe0b0e7836 */ /* 0x001fe40000000000 */
[----:B------:R-:W-:-:S04]  /*0a10*/  HFMA2 R11, -RZ, RZ, 0, 0 ;  /* 0x00000000ff0b7431 */ /* 0x000fc800000001ff */
[----:B------:R0:W1:Y:S02]  /*0a20*/  F2I.FTZ.U32.TRUNC.NTZ R15, R14 ;  /* 0x0000000e000f7305 */ /* 0x000064000021f000 */
[----:B0-----:R-:W-:Y:S02]  /*0a30*/  IMAD.MOV.U32 R14, RZ, RZ, RZ ;  /* 0x000000ffff0e7224 */ /* 0x001fe400078e00ff */
[----:B-1----:R-:W-:-:S04]  /*0a40*/  IMAD R17, R17, R15, RZ ;  /* 0x0000000f11117224 */ /* 0x002fc800078e02ff */
[----:B------:R-:W-:-:S06]  /*0a50*/  IMAD.HI.U32 R15, R15, R17, R14 ;  /* 0x000000110f0f7227 */ /* 0x000fcc00078e000e */
[----:B------:R-:W-:-:S04]  /*0a60*/  IMAD.HI.U32 R15, R15, R10, RZ ;  /* 0x0000000a0f0f7227 */ /* 0x000fc800078e00ff */
[----:B------:R-:W-:-:S04]  /*0a70*/  IMAD.MOV R17, RZ, RZ, -R15 ;  /* 0x000000ffff117224 */ /* 0x000fc800078e0a0f */
[----:B------:R-:W-:-:S05]  /*0a80*/  IMAD R17, R8, R17, R10 ;  /* 0x0000001108117224 */ /* 0x000fca00078e020a */
[----:B------:R-:W-:-:S13]  /*0a90*/  ISETP.GE.U32.AND P0, PT, R17, R8, PT ;  /* 0x000000081100720c */ /* 0x000fda0003f06070 */
[----:B------:R-:W-:Y:S01]  /*0aa0*/  @P0 IMAD.IADD R17, R17, 0x1, -R8 ;  /* 0x0000000111110824 */ /* 0x000fe200078e0a08 */
[----:B------:R-:W-:-:S04]  /*0ab0*/  @P0 IADD3 R15, PT, PT, R15, 0x1, RZ ;  /* 0x000000010f0f0810 */ /* 0x000fc80007ffe0ff */
[----:B------:R-:W-:-:S13]  /*0ac0*/  ISETP.GE.U32.AND P1, PT, R17, R8, PT ;  /* 0x000000081100720c */ /* 0x000fda0003f26070 */
[----:B------:R-:W-:Y:S01]  /*0ad0*/  @P1 VIADD R15, R15, 0x1 ;  /* 0x000000010f0f1836 */ /* 0x000fe20000000000 */
[----:B------:R-:W-:-:S05]  /*0ae0*/  @!P2 LOP3.LUT R15, RZ, R8, RZ, 0x33, !PT ;  /* 0x00000008ff0fa212 */ /* 0x000fca00078e33ff */
[----:B------:R-:W-:Y:S01]  /*0af0*/  IMAD.MOV.U32 R10, RZ, RZ, R15 ;  /* 0x000000ffff0a7224 */ /* 0x000fe200078e000f */
[----:B------:R-:W-:Y:S06]  /*0b00*/  BRA `(.L_x_14) ;  /* 0x0000000000147947 */ /* 0x000fec0003800000 */
.L_x_13:
[----:B------:R-:W-:Y:S01]  /*0b10*/  IMAD.MOV.U32 R22, RZ, RZ, R10 ;  /* 0x000000ffff167224 */ /* 0x000fe200078e000a */
[----:B------:R-:W-:-:S07]  /*0b20*/  MOV R10, 0xb40 ;  /* 0x00000b40000a7802 */ /* 0x000fce0000000f00 */
[----:B------:R-:W-:Y:S05]  /*0b30*/  CALL.REL.NOINC `($__internal_0_$__cuda_sm20_div_s64) ;  /* 0x0000000400f87944 */ /* 0x000fea0003c00000 */
[----:B------:R-:W-:Y:S01]  /*0b40*/  IMAD.MOV.U32 R10, RZ, RZ, R14 ;  /* 0x000000ffff0a7224 */ /* 0x000fe200078e000e */
[----:B------:R-:W-:-:S07]  /*0b50*/  MOV R11, R15 ;  /* 0x0000000f000b7202 */ /* 0x000fce0000000f00 */
.L_x_14:
[----:B------:R-:W-:Y:S05]  /*0b60*/  BSYNC.RECONVERGENT B0 ;  /* 0x0000000000007941 */ /* 0x000fea0003800200 */
.L_x_12:
[----:B------:R-:W0:Y:S01]  /*0b70*/  LDC R17, c[0x0][0x384] ;  /* 0x0000e100ff117b82 */ /* 0x000e220000000800 */
[----:B------:R-:W-:Y:S02]  /*0b80*/  IMAD.MOV R22, RZ, RZ, -R10 ;  /* 0x000000ffff167224 */ /* 0x000fe400078e0a0a */
[----:B------:R-:W-:Y:S02]  /*0b90*/  IMAD.MOV.U32 R19, RZ, RZ, RZ ;  /* 0x000000ffff137224 */ /* 0x000fe400078e00ff */
[----:B------:R-:W-:Y:S01]  /*0ba0*/  IMAD R22, R8, R22, R9 ;  /* 0x0000001608167224 */ /* 0x000fe200078e0209 */
[----:B0-----:R-:W-:Y:S01]  /*0bb0*/  ISETP.GE.U32.AND P0, PT, R17, 0x8, PT ;  /* 0x000000081100780c */ /* 0x001fe20003f06070 */
[----:B------:R-:W-:-:S12]  /*0bc0*/  IMAD R18, R0, R17, RZ ;  /* 0x0000001100127224 */ /* 0x000fd800078e02ff */
[----:B------:R-:W-:Y:S05]  /*0bd0*/  @!P0 BRA `(.L_x_15) ;  /* 0x0000000000c88947 */ /* 0x000fea0003800000 */
[----:B------:R-:W0:Y:S01]  /*0be0*/  LDCU.64 UR4, c[0x0][0x3a0] ;  /* 0x00007400ff0477ac */ /* 0x000e220008000a00 */
[----:B------:R-:W-:Y:S01]  /*0bf0*/  MOV R19, R18 ;  /* 0x0000001200137202 */ /* 0x000fe20000000f00 */
[----:B------:R-:W-:Y:S01]  /*0c00*/  IMAD.MOV.U32 R16, RZ, RZ, R6 ;  /* 0x000000ffff107224 */ /* 0x000fe200078e0006 */
[----:B0-----:R-:W-:-:S04]  /*0c10*/  LEA R20, P0, R12, UR4, 0x2 ;  /* 0x000000040c147c11 */ /* 0x001fc8000f8010ff */
[----:B------:R-:W-:Y:S02]  /*0c20*/  IADD3 R20, P1, PT, R20, 0x10, RZ ;  /* 0x0000001014147810 */ /* 0x000fe40007f3e0ff */
[----:B------:R-:W-:-:S05]  /*0c30*/  LEA.HI.X R21, R12, UR5, R2, 0x2, P0 ;  /* 0x000000050c157c11 */ /* 0x000fca00080f1402 */
[----:B------:R-:W-:-:S07]  /*0c40*/  IMAD.X R21, RZ, RZ, R21, P1 ;  /* 0x000000ffff157224 */ /* 0x000fce00008e0615 */
.L_x_16:
[----:B------:R-:W0:Y:S01]  /*0c50*/  LDC.64 R8, c[0x0][0x398] ;  /* 0x0000e600ff087b82 */ /* 0x000e220000000a00 */
[----:B-1----:R-:W-:Y:S01]  /*0c60*/  MOV R14, R20 ;  /* 0x00000014000e7202 */ /* 0x002fe20000000f00 */
[----:B------:R-:W-:-:S05]  /*0c70*/  IMAD.MOV.U32 R15, RZ, RZ, R21 ;  /* 0x000000ffff0f7224 */ /* 0x000fca00078e0015 */
[----:B------:R-:W2:Y:S01]  /*0c80*/  LDG.E R20, desc[UR8][R14.64+-0x10] ;  /* 0xfffff0080e147981 */ /* 0x000ea2000c1e1900 */
[----:B0-----:R-:W-:-:S05]  /*0c90*/  IMAD.WIDE R8, R19, 0x4, R8 ;  /* 0x0000000413087825 */ /* 0x001fca00078e0208 */
[----:B------:R-:W2:Y:S02]  /*0ca0*/  LDG.E R21, desc[UR8][R8.64] ;  /* 0x0000000808157981 */ /* 0x000ea4000c1e1900 */
[C---:B--2---:R-:W-:Y:S02]  /*0cb0*/  IMAD R21, R22.reuse, R21, R20 ;  /* 0x0000001516157224 */ /* 0x044fe400078e0214 */
[----:B------:R-:W2:Y:S04]  /*0cc0*/  LDG.E R20, desc[UR8][R14.64+-0xc] ;  /* 0xfffff4080e147981 */ /* 0x000ea8000c1e1900 */
[----:B------:R0:W-:Y:S04]  /*0cd0*/  STG.E desc[UR8][R14.64+-0x10], R21 ;  /* 0xfffff0150e007986 */ /* 0x0001e8000c101908 */
[----:B------:R-:W2:Y:S02]  /*0ce0*/  LDG.E R23, desc[UR8][R8.64+0x4] ;  /* 0x0000040808177981 */ /* 0x000ea4000c1e1900 */
[----:B--2---:R-:W-:-:S02]  /*0cf0*/  IMAD R23, R22, R23, R20 ;  /* 0x0000001716177224 */ /* 0x004fc400078e0214 */
        /* <DEDUP_REMOVED lines=10> */
[----:B0-----:R-:W2:Y:S02]  /*0da0*/  LDG.E R21, desc[UR8][R8.64+0x10] ;  /* 0x0000100808157981 */ /* 0x001ea4000c1e1900 */
[----:B--2---:R-:W-:-:S02]  /*0db0*/  IMAD R21, R22, R21, R20 ;  /* 0x0000001516157224 */ /* 0x004fc400078e0214 */
[----:B------:R-:W2:Y:S04]  /*0dc0*/  LDG.E R20, desc[UR8][R14.64+0x4] ;  /* 0x000004080e147981 */ /* 0x000ea8000c1e1900 */
[----:B------:R0:W-:Y:S04]  /*0dd0*/  STG.E desc[UR8][R14.64], R21 ;  /* 0x000000150e007986 */ /* 0x0001e8000c101908 */
[----:B-1----:R-:W2:Y:S02]  /*0de0*/  LDG.E R23, desc[UR8][R8.64+0x14] ;  /* 0x0000140808177981 */ /* 0x002ea4000c1e1900 */
[----:B--2---:R-:W-:-:S02]  /*0df0*/  IMAD R23, R22, R23, R20 ;  /* 0x0000001716177224 */ /* 0x004fc400078e0214 */
[----:B------:R-:W2:Y:S04]  /*0e00*/  LDG.E R20, desc[UR8][R14.64+0x8] ;  /* 0x000008080e147981 */ /* 0x000ea8000c1e1900 */
[----:B------:R1:W-:Y:S04]  /*0e10*/  STG.E desc[UR8][R14.64+0x4], R23 ;  /* 0x000004170e007986 */ /* 0x0003e8000c101908 */
[----:B---3--:R-:W2:Y:S02]  /*0e20*/  LDG.E R25, desc[UR8][R8.64+0x18] ;  /* 0x0000180808197981 */ /* 0x008ea4000c1e1900 */
[----:B--2---:R-:W-:-:S02]  /*0e30*/  IMAD R25, R22, R25, R20 ;  /* 0x0000001916197224 */ /* 0x004fc400078e0214 */
[----:B------:R-:W2:Y:S04]  /*0e40*/  LDG.E R20, desc[UR8][R14.64+0xc] ;  /* 0x00000c080e147981 */ /* 0x000ea8000c1e1900 */
[----:B------:R1:W-:Y:S04]  /*0e50*/  STG.E desc[UR8][R14.64+0x8], R25 ;  /* 0x000008190e007986 */ /* 0x0003e8000c101908 */
[----:B----4-:R-:W2:Y:S01]  /*0e60*/  LDG.E R27, desc[UR8][R8.64+0x1c] ;  /* 0x00001c08081b7981 */ /* 0x010ea2000c1e1900 */
[----:B------:R-:W-:-:S05]  /*0e70*/  VIADD R16, R16, 0x8 ;  /* 0x0000000810107836 */ /* 0x000fca0000000000 */
[----:B------:R-:W-:Y:S01]  /*0e80*/  ISETP.NE.AND P0, PT, R16, RZ, PT ;  /* 0x000000ff1000720c */ /* 0x000fe20003f05270 */
[----:B------:R-:W-:Y:S02]  /*0e90*/  VIADD R19, R19, 0x8 ;  /* 0x0000000813137836 */ /* 0x000fe40000000000 */
[----:B--2---:R-:W-:-:S05]  /*0ea0*/  IMAD R27, R22, R27, R20 ;  /* 0x0000001b161b7224 */ /* 0x004fca00078e0214 */
[----:B------:R1:W-:Y:S01]  /*0eb0*/  STG.E desc[UR8][R14.64+0xc], R27 ;  /* 0x00000c1b0e007986 */ /* 0x0003e2000c101908 */
[----:B------:R-:W-:-:S04]  /*0ec0*/  IADD3 R20, P1, PT, R14, 0x20, RZ ;  /* 0x000000200e147810 */ /* 0x000fc80007f3e0ff */
[----:B0-----:R-:W-:Y:S01]  /*0ed0*/  IADD3.X R21, PT, PT, RZ, R15, RZ, P1, !PT ;  /* 0x0000000fff157210 */ /* 0x001fe20000ffe4ff */
[----:B------:R-:W-:Y:S08]  /*0ee0*/  @P0 BRA `(.L_x_16) ;  /* 0xfffffffc00580947 */ /* 0x000ff0000383ffff */
[----:B------:R-:W-:-:S07]  /*0ef0*/  IMAD.MOV.U32 R19, RZ, RZ, R3 ;  /* 0x000000ffff137224 */ /* 0x000fce00078e0003 */
.L_x_15:
[----:B------:R-:W-:-:S13]  /*0f00*/  ISETP.NE.AND P0, PT, R4, RZ, PT ;  /* 0x000000ff0400720c */ /* 0x000fda0003f05270 */
[----:B------:R-:W-:Y:S05]  /*0f10*/  @!P0 BRA `(.L_x_17) ;  /* 0x0000000000f48947 */ /* 0x000fea0003800000 */
[----:B------:R-:W-:Y:S02]  /*0f20*/  IADD3 R8, PT, PT, R4, -0x1, RZ ;  /* 0xffffffff04087810 */ /* 0x000fe40007ffe0ff */
[----:B------:R-:W-:Y:S02]  /*0f30*/  ISETP.NE.AND P1, PT, R5, RZ, PT ;  /* 0x000000ff0500720c */ /* 0x000fe40003f25270 */
[----:B------:R-:W-:-:S13]  /*0f40*/  ISETP.GE.U32.AND P0, PT, R8, 0x3, PT ;  /* 0x000000030800780c */ /* 0x000fda0003f06070 */
[----:B------:R-:W-:Y:S05]  /*0f50*/  @!P0 BRA `(.L_x_18) ;  /* 0x0000000000648947 */ /* 0x000fea0003800000 */
[----:B------:R-:W0:Y:S01]  /*0f60*/  LDC.64 R8, c[0x0][0x398] ;  /* 0x0000e600ff087b82 */ /* 0x000e220000000a00 */
[----:B------:R-:W2:Y:S01]  /*0f70*/  LDCU.64 UR4, c[0x0][0x3a0] ;  /* 0x00007400ff0477ac */ /* 0x000ea20008000a00 */
[----:B------:R-:W-:Y:S01]  /*0f80*/  IADD3 R16, P0, PT, R19, R12, RZ ;  /* 0x0000000c13107210 */ /* 0x000fe20007f1e0ff */
[----:B-1----:R-:W-:-:S04]  /*0f90*/  IMAD.IADD R15, R18, 0x1, R19 ;  /* 0x00000001120f7824 */ /* 0x002fc800078e0213 */
[----:B------:R-:W-:Y:S01]  /*0fa0*/  IMAD.X R21, RZ, RZ, R2, P0 ;  /* 0x000000ffff157224 */ /* 0x000fe200000e0602 */
[----:B--2---:R-:W-:Y:S01]  /*0fb0*/  LEA R14, P0, R16, UR4, 0x2 ;  /* 0x00000004100e7c11 */ /* 0x004fe2000f8010ff */
[----:B0-----:R-:W-:-:S03]  /*0fc0*/  IMAD.WIDE R8, R15, 0x4, R8 ;  /* 0x000000040f087825 */ /* 0x001fc600078e0208 */
[----:B------:R-:W-:Y:S02]  /*0fd0*/  LEA.HI.X R15, R16, UR5, R21, 0x2, P0 ;  /* 0x00000005100f7c11 */ /* 0x000fe400080f1415 */
[----:B------:R-:W2:Y:S04]  /*0fe0*/  LDG.E R21, desc[UR8][R8.64] ;  /* 0x0000000808157981 */ /* 0x000ea8000c1e1900 */
        /* <DEDUP_REMOVED lines=12> */
[----:B------:R-:W2:Y:S01]  /*10b0*/  LDG.E R27, desc[UR8][R8.64+0xc] ;  /* 0x00000c08081b7981 */ /* 0x000ea2000c1e1900 */
[----:B------:R-:W-:Y:S01]  /*10c0*/  IADD3 R19, PT, PT, R19, 0x4, RZ ;  /* 0x0000000413137810 */ /* 0x000fe20007ffe0ff */
[----:B--2---:R-:W-:-:S05]  /*10d0*/  IMAD R27, R22, R27, R16 ;  /* 0x0000001b161b7224 */ /* 0x004fca00078e0210 */
[----:B------:R0:W-:Y:S02]  /*10e0*/  STG.E desc[UR8][R14.64+0xc], R27 ;  /* 0x00000c1b0e007986 */ /* 0x0001e4000c101908 */
.L_x_18:
[----:B------:R-:W-:Y:S05]  /*10f0*/  @!P1 BRA `(.L_x_17) ;  /* 0x00000000007c9947 */ /* 0x000fea0003800000 */
[----:B------:R-:W-:-:S13]  /*1100*/  ISETP.NE.AND P0, PT, R5, 0x1, PT ;  /* 0x000000010500780c */ /* 0x000fda0003f05270 */
[----:B------:R-:W2:Y:S01]  /*1110*/  @P0 LDC.64 R8, c[0x0][0x3a0] ;  /* 0x0000e800ff080b82 */ /* 0x000ea20000000a00 */
[----:B------:R-:W-:Y:S01]  /*1120*/  @P0 IADD3 R16, P1, PT, R19, R12, RZ ;  /* 0x0000000c13100210 */ /* 0x000fe20007f3e0ff */
[----:B0-----:R-:W-:-:S04]  /*1130*/  @P0 IMAD.IADD R21, R18, 0x1, R19 ;  /* 0x0000000112150824 */ /* 0x001fc800078e0213 */
[----:B-1----:R-:W-:Y:S02]  /*1140*/  @P0 IMAD.X R23, RZ, RZ, R2, P1 ;  /* 0x000000ffff170224 */ /* 0x002fe400008e0602 */
[----:B------:R-:W0:Y:S01]  /*1150*/  @P0 LDC.64 R14, c[0x0][0x398] ;  /* 0x0000e600ff0e0b82 */ /* 0x000e220000000a00 */
[----:B--2---:R-:W-:-:S04]  /*1160*/  @P0 LEA R8, P1, R16, R8, 0x2 ;  /* 0x0000000810080211 */ /* 0x004fc800078210ff */
[----:B------:R-:W-:Y:S01]  /*1170*/  @P0 LEA.HI.X R9, R16, R9, R23, 0x2, P1 ;  /* 0x0000000910090211 */ /* 0x000fe200008f1417 */
[----:B0-----:R-:W-:-:S04]  /*1180*/  @P0 IMAD.WIDE R20, R21, 0x4, R14 ;  /* 0x0000000415140825 */ /* 0x001fc800078e020e */
[----:B------:R-:W2:Y:S04]  /*1190*/  @P0 LDG.E R23, desc[UR8][R8.64+0x4] ;  /* 0x0000040808170981 */ /* 0x000ea8000c1e1900 */
[----:B------:R-:W3:Y:S04]  /*11a0*/  @P0 LDG.E R15, desc[UR8][R20.64] ;  /* 0x00000008140f0981 */ /* 0x000ee8000c1e1900 */
[----:B------:R-:W3:Y:S01]  /*11b0*/  @P0 LDG.E R14, desc[UR8][R8.64] ;  /* 0x00000008080e0981 */ /* 0x000ee2000c1e1900 */
[----:B------:R-:W-:Y:S02]  /*11c0*/  LOP3.LUT P1, RZ, R17, 0x1, RZ, 0xc0, !PT ;  /* 0x0000000111ff7812 */ /* 0x000fe4000782c0ff */
[----:B------:R-:W-:-:S11]  /*11d0*/  @P0 IADD3 R19, PT, PT, R19, 0x2, RZ ;  /* 0x0000000213130810 */ /* 0x000fd60007ffe0ff */
[----:B------:R-:W0:Y:S01]  /*11e0*/  @P1 LDC.64 R16, c[0x0][0x398] ;  /* 0x0000e600ff101b82 */ /* 0x000e220000000a00 */
[----:B---3--:R-:W-:-:S07]  /*11f0*/  @P0 IMAD R25, R22, R15, R14 ;  /* 0x0000000f16190224 */ /* 0x008fce00078e020e */
[----:B------:R-:W1:Y:S01]  /*1200*/  @P1 LDC.64 R14, c[0x0][0x3a0] ;  /* 0x0000e800ff0e1b82 */ /* 0x000e620000000a00 */
[----:B------:R3:W-:Y:S04]  /*1210*/  @P0 STG.E desc[UR8][R8.64], R25 ;  /* 0x0000001908000986 */ /* 0x0007e8000c101908 */
[----:B------:R-:W2:Y:S01]  /*1220*/  @P0 LDG.E R24, desc[UR8][R20.64+0x4] ;  /* 0x0000040814180981 */ /* 0x000ea2000c1e1900 */
[----:B------:R-:W-:Y:S01]  /*1230*/  @P1 IADD3 R26, P2, PT, R19, R12, RZ ;  /* 0x0000000c131a1210 */ /* 0x000fe20007f5e0ff */
[----:B------:R-:W-:-:S04]  /*1240*/  @P1 IMAD.IADD R19, R18, 0x1, R19 ;  /* 0x0000000112131824 */ /* 0x000fc800078e0213 */
[----:B------:R-:W-:Y:S02]  /*1250*/  @P1 IMAD.X R27, RZ, RZ, R2, P2 ;  /* 0x000000ffff1b1224 */ /* 0x000fe400010e0602 */
[----:B0-----:R-:W-:Y:S01]  /*1260*/  @P1 IMAD.WIDE R16, R19, 0x4, R16 ;  /* 0x0000000413101825 */ /* 0x001fe200078e0210 */
[----:B-1----:R-:W-:-:S04]  /*1270*/  @P1 LEA R14, P2, R26, R14, 0x2 ;  /* 0x0000000e1a0e1211 */ /* 0x002fc800078410ff */
[----:B------:R-:W-:Y:S01]  /*1280*/  @P1 LEA.HI.X R15, R26, R15, R27, 0x2, P2 ;  /* 0x0000000f1a0f1211 */ /* 0x000fe200010f141b */
[----:B--2---:R-:W-:-:S05]  /*1290*/  @P0 IMAD R23, R22, R24, R23 ;  /* 0x0000001816170224 */ /* 0x004fca00078e0217 */
[----:B------:R3:W-:Y:S04]  /*12a0*/  @P0 STG.E desc[UR8][R8.64+0x4], R23 ;  /* 0x0000041708000986 */ /* 0x0007e8000c101908 */
[----:B------:R-:W2:Y:S04]  /*12b0*/  @P1 LDG.E R17, desc[UR8][R16.64] ;  /* 0x0000000810111981 */ /* 0x000ea8000c1e1900 */
[----:B------:R-:W2:Y:S02]  /*12c0*/  @P1 LDG.E R18, desc[UR8][R14.64] ;  /* 0x000000080e121981 */ /* 0x000ea4000c1e1900 */
[----:B--2---:R-:W-:-:S05]  /*12d0*/  @P1 IMAD R19, R22, R17, R18 ;  /* 0x0000001116131224 */ /* 0x004fca00078e0212 */
[----:B------:R3:W-:Y:S02]  /*12e0*/  @P1 STG.E desc[UR8][R14.64], R19 ;  /* 0x000000130e001986 */ /* 0x0007e4000c101908 */
.L_x_17:
[----:B------:R-:W-:-:S13]  /*12f0*/  ISETP.GT.U32.AND P0, PT, R7, 0x1, PT ;  /* 0x000000010700780c */ /* 0x000fda0003f04070 */
[----:B------:R-:W-:Y:S05]  /*1300*/  @P0 BRA `(.L_x_19) ;  /* 0xfffffff400800947 */ /* 0x000fea000383ffff */
[----:B------:R-:W-:Y:S05]  /*1310*/  EXIT ;  /* 0x000000000000794d */ /* 0x000fea0003800000 */
        .weak           $__internal_0_$__cuda_sm20_div_s64
        .type           $__internal_0_$__cuda_sm20_div_s64,@function
        .size           $__internal_0_$__cuda_sm20_div_s64,(.L_x_21 - $__internal_0_$__cuda_sm20_div_s64)
$__internal_0_$__cuda_sm20_div_s64:
[----:B------:R-:W-:Y:S02]  /*1320*/  IADD3 R17, P1, PT, RZ, -R8, RZ ;  /* 0x80000008ff117210 */ /* 0x000fe40007f3e0ff */
[----:B------:R-:W-:Y:S02]  /*1330*/  ISETP.GE.AND P0, PT, R20, RZ, PT ;  /* 0x000000ff1400720c */ /* 0x000fe40003f06270 */
[----:B------:R-:W-:Y:S02]  /*1340*/  IADD3.X R15, PT, PT, RZ, ~R20, RZ, P1, !PT ;  /* 0x80000014ff0f7210 */ /* 0x000fe40000ffe4ff */
[----:B------:R-:W-:Y:S02]  /*1350*/  SEL R16, R17, R8, !P0 ;  /* 0x0000000811107207 */ /* 0x000fe40004000000 */
[----:B------:R-:W-:Y:S02]  /*1360*/  SEL R17, R15, R20, !P0 ;  /* 0x000000140f117207 */ /* 0x000fe40004000000 */
[----:B------:R-:W-:-:S02]  /*1370*/  ISETP.GE.AND P3, PT, R11, RZ, PT ;  /* 0x000000ff0b00720c */ /* 0x000fc40003f66270 */
[----:B------:R-:W0:Y:S08]  /*1380*/  I2F.U64.RP R21, R16 ;  /* 0x0000001000157312 */ /* 0x000e300000309000 */
[----:B0-----:R-:W0:Y:S02]  /*1390*/  MUFU.RCP R21, R21 ;  /* 0x0000001500157308 */ /* 0x001e240000001000 */
[----:B0-----:R-:W-:-:S06]  /*13a0*/  VIADD R14, R21, 0x1ffffffe ;  /* 0x1ffffffe150e7836 */ /* 0x001fcc0000000000 */
[----:B------:R-:W0:Y:S02]  /*13b0*/  F2I.U64.TRUNC R14, R14 ;  /* 0x0000000e000e7311 */ /* 0x000e24000020d800 */
[----:B0-----:R-:W-:-:S04]  /*13c0*/  IMAD.WIDE.U32 R18, R14, R16, RZ ;  /* 0x000000100e127225 */ /* 0x001fc800078e00ff */
[----:B------:R-:W-:Y:S01]  /*13d0*/  IMAD R19, R14, R17, R19 ;  /* 0x000000110e137224 */ /* 0x000fe200078e0213 */
[----:B------:R-:W-:-:S03]  /*13e0*/  IADD3 R23, P0, PT, RZ, -R18, RZ ;  /* 0x80000012ff177210 */ /* 0x000fc60007f1e0ff */
[----:B------:R-:W-:Y:S02]  /*13f0*/  IMAD R19, R15, R16, R19 ;  /* 0x000000100f137224 */ /* 0x000fe400078e0213 */
[----:B------:R-:W-:-:S04]  /*1400*/  IMAD.HI.U32 R18, R14, R23, RZ ;  /* 0x000000170e127227 */ /* 0x000fc800078e00ff */
[----:B------:R-:W-:Y:S01]  /*1410*/  IMAD.X R25, RZ, RZ, ~R19, P0 ;  /* 0x000000ffff197224 */ /* 0x000fe200000e0e13 */
[----:B------:R-:W-:-:S03]  /*1420*/  MOV R19, R14 ;  /* 0x0000000e00137202 */ /* 0x000fc60000000f00 */
[-C--:B------:R-:W-:Y:S02]  /*1430*/  IMAD R27, R15, R25.reuse, RZ ;  /* 0x000000190f1b7224 */ /* 0x080fe400078e02ff */
[----:B------:R-:W-:-:S04]  /*1440*/  IMAD.WIDE.U32 R18, P0, R14, R25, R18 ;  /* 0x000000190e127225 */ /* 0x000fc80007800012 */
[----:B------:R-:W-:-:S04]  /*1450*/  IMAD.HI.U32 R21, R15, R25, RZ ;  /* 0x000000190f157227 */ /* 0x000fc800078e00ff */
[----:B------:R-:W-:-:S04]  /*1460*/  IMAD.HI.U32 R18, P1, R15, R23, R18 ;  /* 0x000000170f127227 */ /* 0x000fc80007820012 */
[----:B------:R-:W-:Y:S01]  /*1470*/  IMAD.X R21, R21, 0x1, R15, P0 ;  /* 0x0000000115157824 */ /* 0x000fe200000e060f */
[----:B------:R-:W-:-:S04]  /*1480*/  IADD3 R19, P2, PT, R27, R18, RZ ;  /* 0x000000121b137210 */ /* 0x000fc80007f5e0ff */
[----:B------:R-:W-:Y:S01]  /*1490*/  IADD3.X R21, PT, PT, RZ, RZ, R21, P2, P1 ;  /* 0x000000ffff157210 */ /* 0x000fe200017e2415 */
[----:B------:R-:W-:-:S04]  /*14a0*/  IMAD.WIDE.U32 R14, R19, R16, RZ ;  /* 0x00000010130e7225 */ /* 0x000fc800078e00ff */
[----:B------:R-:W-:Y:S01]  /*14b0*/  IMAD R15, R19, R17, R15 ;  /* 0x00000011130f7224 */ /* 0x000fe200078e020f */
[----:B------:R-:W-:-:S03]  /*14c0*/  IADD3 R23, P0, PT, RZ, -R14, RZ ;  /* 0x8000000eff177210 */ /* 0x000fc60007f1e0ff */
[----:B------:R-:W-:Y:S02]  /*14d0*/  IMAD R15, R21, R16, R15 ;  /* 0x00000010150f7224 */ /* 0x000fe400078e020f */
[----:B------:R-:W-:-:S04]  /*14e0*/  IMAD.HI.U32 R18, R19, R23, RZ ;  /* 0x0000001713127227 */ /* 0x000fc800078e00ff */
[----:B------:R-:W-:Y:S01]  /*14f0*/  IMAD.X R14, RZ, RZ, ~R15, P0 ;  /* 0x000000ffff0e7224 */ /* 0x000fe200000e0e0f */
[----:B------:R-:W-:-:S03]  /*1500*/  IADD3 R15, P4, PT, RZ, -R22, RZ ;  /* 0x80000016ff0f7210 */ /* 0x000fc60007f9e0ff */
[----:B------:R-:W-:-:S04]  /*1510*/  IMAD.WIDE.U32 R18, P0, R19, R14, R18 ;  /* 0x0000000e13127225 */ /* 0x000fc80007800012 */
[----:B------:R-:W-:Y:S01]  /*1520*/  IMAD.HI.U32 R18, P1, R21, R23, R18 ;  /* 0x0000001715127227 */ /* 0x000fe20007820012 */
[----:B------:R-:W-:Y:S02]  /*1530*/  SEL R19, R15, R22, !P3 ;  /* 0x000000160f137207 */ /* 0x000fe40005800000 */
[----:B------:R-:W-:Y:S01]  /*1540*/  IADD3.X R22, PT, PT, RZ, ~R11, RZ, P4, !PT ;  /* 0x8000000bff167210 */ /* 0x000fe200027fe4ff */
[CC--:B------:R-:W-:Y:S02]  /*1550*/  IMAD R23, R21.reuse, R14.reuse, RZ ;  /* 0x0000000e15177224 */ /* 0x0c0fe400078e02ff */
[----:B------:R-:W-:-:S03]  /*1560*/  IMAD.HI.U32 R14, R21, R14, RZ ;  /* 0x0000000e150e7227 */ /* 0x000fc600078e00ff */
[----:B------:R-:W-:Y:S01]  /*1570*/  IADD3 R18, P2, PT, R23, R18, RZ ;  /* 0x0000001217127210 */ /* 0x000fe20007f5e0ff */
[----:B------:R-:W-:Y:S01]  /*1580*/  IMAD.X R15, R14, 0x1, R21, P0 ;  /* 0x000000010e0f7824 */ /* 0x000fe200000e0615 */
[-C--:B------:R-:W-:Y:S02]  /*1590*/  SEL R21, R22, R11.reuse, !P3 ;  /* 0x0000000b16157207 */ /* 0x080fe40005800000 */
[----:B------:R-:W-:Y:S01]  /*15a0*/  LOP3.LUT R11, R20, R11, RZ, 0x3c, !PT ;  /* 0x0000000b140b7212 */ /* 0x000fe200078e3cff */
[----:B------:R-:W-:Y:S01]  /*15b0*/  IMAD.HI.U32 R14, R18, R19, RZ ;  /* 0x00000013120e7227 */ /* 0x000fe200078e00ff */
[----:B------:R-:W-:-:S03]  /*15c0*/  IADD3.X R22, PT, PT, RZ, RZ, R15, P2, P1 ;  /* 0x000000ffff167210 */ /* 0x000fc600017e240f */
[----:B------:R-:W-:Y:S02]  /*15d0*/  IMAD.MOV.U32 R15, RZ, RZ, RZ ;  /* 0x000000ffff0f7224 */ /* 0x000fe400078e00ff */
[-C--:B------:R-:W-:Y:S02]  /*15e0*/  IMAD R23, R22, R21.reuse, RZ ;  /* 0x0000001516177224 */ /* 0x080fe400078e02ff */
[----:B------:R-:W-:-:S04]  /*15f0*/  IMAD.WIDE.U32 R14, R18, R21, R14 ;  /* 0x00000015120e7225 */ /* 0x000fc800078e000e */
[----:B------:R-:W-:-:S04]  /*1600*/  IMAD.HI.U32 R25, R22, R21, RZ ;  /* 0x0000001516197227 */ /* 0x000fc800078e00ff */
[----:B------:R-:W-:-:S05]  /*1610*/  IMAD.HI.U32 R14, P0, R22, R19, R14 ;  /* 0x00000013160e7227 */ /* 0x000fca000780000e */
[----:B------:R-:W-:Y:S02]  /*1620*/  IADD3 R23, P1, PT, R23, R14, RZ ;  /* 0x0000000e17177210 */ /* 0x000fe40007f3e0ff */
[----:B------:R-:W-:-:S03]  /*1630*/  IADD3.X R25, PT, PT, R25, RZ, RZ, P0, !PT ;  /* 0x000000ff19197210 */ /* 0x000fc600007fe4ff */
[----:B------:R-:W-:-:S04]  /*1640*/  IMAD.WIDE.U32 R14, R23, R16, RZ ;  /* 0x00000010170e7225 */ /* 0x000fc800078e00ff */
[----:B------:R-:W-:Y:S01]  /*1650*/  IMAD.X R25, RZ, RZ, R25, P1 ;  /* 0x000000ffff197224 */ /* 0x000fe200008e0619 */
[----:B------:R-:W-:Y:S01]  /*1660*/  IADD3 R27, P1, PT, -R14, R19, RZ ;  /* 0x000000130e1b7210 */ /* 0x000fe20007f3e1ff */
[----:B------:R-:W-:-:S03]  /*1670*/  IMAD R15, R23, R17, R15 ;  /* 0x00000011170f7224 */ /* 0x000fc600078e020f */
[-C--:B------:R-:W-:Y:S01]  /*1680*/  ISETP.GE.U32.AND P0, PT, R27, R16.reuse, PT ;  /* 0x000000101b00720c */ /* 0x080fe20003f06070 */
[----:B------:R-:W-:-:S04]  /*1690*/  IMAD R14, R25, R16, R15 ;  /* 0x00000010190e7224 */ /* 0x000fc800078e020f */
[----:B------:R-:W-:Y:S01]  /*16a0*/  IMAD.X R21, R21, 0x1, ~R14, P1 ;  /* 0x0000000115157824 */ /* 0x000fe200008e0e0e */
[----:B------:R-:W-:Y:S02]  /*16b0*/  IADD3 R15, P1, PT, R27, -R16, RZ ;  /* 0x800000101b0f7210 */ /* 0x000fe40007f3e0ff */
[----:B------:R-:W-:Y:S02]  /*16c0*/  IADD3 R14, P2, PT, R23, 0x1, RZ ;  /* 0x00000001170e7810 */ /* 0x000fe40007f5e0ff */
[CC--:B------:R-:W-:Y:S02]  /*16d0*/  ISETP.GE.U32.AND.EX P0, PT, R21.reuse, R17.reuse, PT, P0 ;  /* 0x000000111500720c */ /* 0x0c0fe40003f06100 */
[----:B------:R-:W-:Y:S01]  /*16e0*/  IADD3.X R19, PT, PT, R21, ~R17, RZ, P1, !PT ;  /* 0x8000001115137210 */ /* 0x000fe20000ffe4ff */
[----:B------:R-:W-:Y:S01]  /*16f0*/  IMAD.X R18, RZ, RZ, R25, P2 ;  /* 0x000000ffff127224 */ /* 0x000fe200010e0619 */
[----:B------:R-:W-:Y:S02]  /*1700*/  SEL R15, R15, R27, P0 ;  /* 0x0000001b0f0f7207 */ /* 0x000fe40000000000 */
[----:B------:R-:W-:-:S02]  /*1710*/  SEL R23, R14, R23, P0 ;  /* 0x000000170e177207 */ /* 0x000fc40000000000 */
[----:B------:R-:W-:Y:S02]  /*1720*/  SEL R19, R19, R21, P0 ;  /* 0x0000001513137207 */ /* 0x000fe40000000000 */
[----:B------:R-:W-:Y:S02]  /*1730*/  ISETP.GE.U32.AND P1, PT, R15, R16, PT ;  /* 0x000000100f00720c */ /* 0x000fe40003f26070 */
[----:B------:R-:W-:Y:S02]  /*1740*/  SEL R16, R18, R25, P0 ;  /* 0x0000001912107207 */ /* 0x000fe40000000000 */
[----:B------:R-:W-:Y:S02]  /*1750*/  IADD3 R14, P2, PT, R23, 0x1, RZ ;  /* 0x00000001170e7810 */ /* 0x000fe40007f5e0ff */
[----:B------:R-:W-:Y:S02]  /*1760*/  ISETP.GE.U32.AND.EX P0, PT, R19, R17, PT, P1 ;  /* 0x000000111300720c */ /* 0x000fe40003f06110 */
[----:B------:R-:W-:Y:S01]  /*1770*/  ISETP.GE.AND P1, PT, R11, RZ, PT ;  /* 0x000000ff0b00720c */ /* 0x000fe20003f26270 */
[----:B------:R-:W-:Y:S01]  /*1780*/  IMAD.X R15, RZ, RZ, R16, P2 ;  /* 0x000000ffff0f7224 */ /* 0x000fe200010e0610 */
[----:B------:R-:W-:Y:S01]  /*1790*/  SEL R14, R14, R23, P0 ;  /* 0x000000170e0e7207 */ /* 0x000fe20000000000 */
[----:B------:R-:W-:-:S03]  /*17a0*/  IMAD.MOV.U32 R11, RZ, RZ, 0x0 ;  /* 0x00000000ff0b7424 */ /* 0x000fc600078e00ff */
[----:B------:R-:W-:Y:S02]  /*17b0*/  SEL R15, R15, R16, P0 ;  /* 0x000000100f0f7207 */ /* 0x000fe40000000000 */
[-C--:B------:R-:W-:Y:S02]  /*17c0*/  IADD3 R17, P2, PT, RZ, -R14.reuse, RZ ;  /* 0x8000000eff117210 */ /* 0x080fe40007f5e0ff */
[----:B------:R-:W-:Y:S02]  /*17d0*/  ISETP.NE.U32.AND P0, PT, R8, RZ, PT ;  /* 0x000000ff0800720c */ /* 0x000fe40003f05070 */
[----:B------:R-:W-:Y:S02]  /*17e0*/  IADD3.X R16, PT, PT, RZ, ~R15, RZ, P2, !PT ;  /* 0x8000000fff107210 */ /* 0x000fe400017fe4ff */
[----:B------:R-:W-:Y:S02]  /*17f0*/  ISETP.NE.AND.EX P0, PT, R20, RZ, PT, P0 ;  /* 0x000000ff1400720c */ /* 0x000fe40003f05300 */
[----:B------:R-:W-:-:S02]  /*1800*/  SEL R14, R17, R14, !P1 ;  /* 0x0000000e110e7207 */ /* 0x000fc40004800000 */
[----:B------:R-:W-:Y:S02]  /*1810*/  SEL R15, R16, R15, !P1 ;  /* 0x0000000f100f7207 */ /* 0x000fe40004800000 */
[----:B------:R-:W-:Y:S02]  /*1820*/  SEL R14, R14, 0xffffffff, P0 ;  /* 0xffffffff0e0e7807 */ /* 0x000fe40000000000 */
[----:B------:R-:W-:Y:S01]  /*1830*/  SEL R15, R15, 0xffffffff, P0 ;  /* 0xffffffff0f0f7807 */ /* 0x000fe20000000000 */
[----:B------:R-:W-:Y:S06]  /*1840*/  RET.REL.NODEC R10 `(initDbIndexKernel) ;  /* 0xffffffe40aec7950 */ /* 0x000fec0003c3ffff */
.L_x_20:
        /* <DEDUP_REMOVED lines=11> */
.L_x_21:


//--------------------- .nv.shared.reserved.0     --------------------------
	.section	.nv.shared.reserved.0,"aw",@nobits
	.weak		__nv_reservedSMEM_offset_0_alias
	.size		__nv_reservedSMEM_offset_0_alias, 0, 64
	.other		__nv_reservedSMEM_offset_0_alias,@"STO_CUDA_RESERVED_SHARED STV_DEFAULT"
__nv_reservedSMEM_offset_0_alias:
	.zero		0
	.zero		64


//--------------------- .nv.constant0.evalClauseKernel --------------------------
	.section	.nv.constant0.evalClauseKernel,"a",@progbits
	.sectionflags	@""
	.align	4
.nv.constant0.evalClauseKernel:
	.zero		952


//--------------------- .nv.constant0.initDbIndexKernel --------------------------
	.section	.nv.constant0.initDbIndexKernel,"a",@progbits
	.sectionflags	@""
	.align	4
.nv.constant0.initDbIndexKernel:
	.zero		944


//--------------------- SYMBOLS --------------------------

	.type		.nv.reservedSmem.offset0,@object
	.size		.nv.reservedSmem.offset0,0x4
